	.target	sm_90a

	.elftype	@"ET_EXEC"


//--------------------- .note.nv.tkinfo           --------------------------
	.section	.note.nv.tkinfo,"",@"SHT_NOTE"
	.sectionflags	@"SHF_NOTE_NV_TKINFO"
	.tkinfo
        /*0018*/ 	.word	0x00000002
        /*0030*/ 	.string	""
        /*0030*/ 	.string	"ptxas"
        /*0030*/ 	.string	"Cuda compilation tools, release 13.0, V13.0.88"
        /*0030*/ 	.string	"Build cuda_13.0.r13.0/compiler.36424714_0"
        /*0030*/ 	.string	"-arch sm_90a -m 64 "



//--------------------- .note.nv.cuinfo           --------------------------
	.section	.note.nv.cuinfo,"",@"SHT_NOTE"
	.sectionflags	@"SHF_NOTE_NV_CUINFO"
        /*0018*/ 	.short	0x0002
        /*001a*/ 	.short	0x005a
        /*001c*/ 	.short	0x0082
	.zero		2


//--------------------- .nv.info                  --------------------------
	.section	.nv.info,"",@"SHT_CUDA_INFO"
	.align	4


	//----- nvinfo : EIATTR_REGCOUNT
	.align		4
        /*0000*/ 	.byte	0x04, 0x2f
        /*0002*/ 	.short	(.L_12 - .L_11)
	.align		4
.L_11:
        /*0004*/ 	.word	index@(_ZN7cutlass13device_kernelIN5flash19enable_sm80_to_sm89INS1_16FlashAttnFwdSm80INS1_25CollectiveMainloopFwdSm80ILi8ELi2ELb0EN4cute5tupleIJNS5_1CILi128EEENS7_ILi64EEENS7_ILi192EEEEEELi192ENS_6half_tEfNS_4arch4Sm80ELb1ELb0ELb0ELb1ELb1ELb1ELb1ELb1EEENS1_21CollectiveEpilogueFwdINS6_IJS8_SA_S9_EEENS6_IJNS7_ILi1EEESI_SI_EEESC_SE_Li256ELb1ELb1ELb1ELb0EEENS1_36VarlenDynamicPersistentTileSchedulerILi128ELi64ELi256ELi256ELb1ELb1ELb0ELb1ELb1ELb1EEEEEEEEEvNT_6ParamsE)
        /*0008*/ 	.word	0x00000004


	//----- nvinfo : EIATTR_FRAME_SIZE
	.align		4
.L_12:
        /*000c*/ 	.byte	0x04, 0x11
        /*000e*/ 	.short	(.L_14 - .L_13)
	.align		4
.L_13:
        /*0010*/ 	.word	index@(_ZN7cutlass13device_kernelIN5flash19enable_sm80_to_sm89INS1_16FlashAttnFwdSm80INS1_25CollectiveMainloopFwdSm80ILi8ELi2ELb0EN4cute5tupleIJNS5_1CILi128EEENS7_ILi64EEENS7_ILi192EEEEEELi192ENS_6half_tEfNS_4arch4Sm80ELb1ELb0ELb0ELb1ELb1ELb1ELb1ELb1EEENS1_21CollectiveEpilogueFwdINS6_IJS8_SA_S9_EEENS6_IJNS7_ILi1EEESI_SI_EEESC_SE_Li256ELb1ELb1ELb1ELb0EEENS1_36VarlenDynamicPersistentTileSchedulerILi128ELi64ELi256ELi256ELb1ELb1ELb0ELb1ELb1ELb1EEEEEEEEEvNT_6ParamsE)
        /*0014*/ 	.word	0x00000000


	//----- nvinfo : EIATTR_REGCOUNT
	.align		4
.L_14:
        /*0018*/ 	.byte	0x04, 0x2f
        /*001a*/ 	.short	(.L_16 - .L_15)
	.align		4
.L_15:
        /*001c*/ 	.word	index@(_ZN7cutlass13device_kernelIN5flash19enable_sm80_to_sm89INS1_16FlashAttnFwdSm80INS1_25CollectiveMainloopFwdSm80ILi8ELi2ELb0EN4cute5tupleIJNS5_1CILi128EEENS7_ILi64EEENS7_ILi192EEEEEELi192ENS_6half_tEfNS_4arch4Sm80ELb1ELb0ELb0ELb1ELb1ELb0ELb1ELb1EEENS1_21CollectiveEpilogueFwdINS6_IJS8_SA_S9_EEENS6_IJNS7_ILi1EEESI_SI_EEESC_SE_Li256ELb1ELb1ELb1ELb0EEENS1_36VarlenDynamicPersistentTileSchedulerILi128ELi64ELi256ELi256ELb1ELb1ELb0ELb1ELb1ELb1EEEEEEEEEvNT_6ParamsE)
        /*0020*/ 	.word	0x00000004


	//----- nvinfo : EIATTR_FRAME_SIZE
	.align		4
.L_16:
        /*0024*/ 	.byte	0x04, 0x11
        /*0026*/ 	.short	(.L_18 - .L_17)
	.align		4
.L_17:
        /*0028*/ 	.word	index@(_ZN7cutlass13device_kernelIN5flash19enable_sm80_to_sm89INS1_16FlashAttnFwdSm80INS1_25CollectiveMainloopFwdSm80ILi8ELi2ELb0EN4cute5tupleIJNS5_1CILi128EEENS7_ILi64EEENS7_ILi192EEEEEELi192ENS_6half_tEfNS_4arch4Sm80ELb1ELb0ELb0ELb1ELb1ELb0ELb1ELb1EEENS1_21CollectiveEpilogueFwdINS6_IJS8_SA_S9_EEENS6_IJNS7_ILi1EEESI_SI_EEESC_SE_Li256ELb1ELb1ELb1ELb0EEENS1_36VarlenDynamicPersistentTileSchedulerILi128ELi64ELi256ELi256ELb1ELb1ELb0ELb1ELb1ELb1EEEEEEEEEvNT_6ParamsE)
        /*002c*/ 	.word	0x00000000


	//----- nvinfo : EIATTR_REGCOUNT
	.align		4
.L_18:
        /*0030*/ 	.byte	0x04, 0x2f
        /*0032*/ 	.short	(.L_20 - .L_19)
	.align		4
.L_19:
        /*0034*/ 	.word	index@(_ZN7cutlass13device_kernelIN5flash19enable_sm80_to_sm89INS1_16FlashAttnFwdSm80INS1_25CollectiveMainloopFwdSm80ILi8ELi2ELb0EN4cute5tupleIJNS5_1CILi128EEENS7_ILi64EEENS7_ILi192EEEEEELi192ENS_6half_tEfNS_4arch4Sm80ELb1ELb0ELb0ELb0ELb1ELb0ELb1ELb1EEENS1_21CollectiveEpilogueFwdINS6_IJS8_SA_S9_EEENS6_IJNS7_ILi1EEESI_SI_EEESC_SE_Li256ELb0ELb1ELb1ELb0EEENS1_30DynamicPersistentTileSchedulerILi256ELi256ELb1ELb1ELb0EEEEEEEEEvNT_6ParamsE)
        /*0038*/ 	.word	0x00000004


	//----- nvinfo : EIATTR_FRAME_SIZE
	.align		4
.L_20:
        /*003c*/ 	.byte	0x04, 0x11
        /*003e*/ 	.short	(.L_22 - .L_21)
	.align		4
.L_21:
        /*0040*/ 	.word	index@(_ZN7cutlass13device_kernelIN5flash19enable_sm80_to_sm89INS1_16FlashAttnFwdSm80INS1_25CollectiveMainloopFwdSm80ILi8ELi2ELb0EN4cute5tupleIJNS5_1CILi128EEENS7_ILi64EEENS7_ILi192EEEEEELi192ENS_6half_tEfNS_4arch4Sm80ELb1ELb0ELb0ELb0ELb1ELb0ELb1ELb1EEENS1_21CollectiveEpilogueFwdINS6_IJS8_SA_S9_EEENS6_IJNS7_ILi1EEESI_SI_EEESC_SE_Li256ELb0ELb1ELb1ELb0EEENS1_30DynamicPersistentTileSchedulerILi256ELi256ELb1ELb1ELb0EEEEEEEEEvNT_6ParamsE)
        /*0044*/ 	.word	0x00000000


	//----- nvinfo : EIATTR_REGCOUNT
	.align		4
.L_22:
        /*0048*/ 	.byte	0x04, 0x2f
        /*004a*/ 	.short	(.L_24 - .L_23)
	.align		4
.L_23:
        /*004c*/ 	.word	index@(_ZN7cutlass13device_kernelIN5flash19enable_sm80_to_sm89INS1_16FlashAttnFwdSm80INS1_25CollectiveMainloopFwdSm80ILi8ELi2ELb0EN4cute5tupleIJNS5_1CILi128EEENS7_ILi64EEENS7_ILi192EEEEEELi192ENS_6half_tEfNS_4arch4Sm80ELb0ELb1ELb0ELb1ELb1ELb1ELb1ELb1EEENS1_21CollectiveEpilogueFwdINS6_IJS8_SA_S9_EEENS6_IJNS7_ILi1EEESI_SI_EEESC_SE_Li256ELb1ELb1ELb1ELb0EEENS1_36VarlenDynamicPersistentTileSchedulerILi128ELi64ELi256ELi256ELb1ELb1ELb0ELb1ELb0ELb1EEEEEEEEEvNT_6ParamsE)
        /*0050*/ 	.word	0x00000004


	//----- nvinfo : EIATTR_FRAME_SIZE
	.align		4
.L_24:
        /*0054*/ 	.byte	0x04, 0x11
        /*0056*/ 	.short	(.L_26 - .L_25)
	.align		4
.L_25:
        /*0058*/ 	.word	index@(_ZN7cutlass13device_kernelIN5flash19enable_sm80_to_sm89INS1_16FlashAttnFwdSm80INS1_25CollectiveMainloopFwdSm80ILi8ELi2ELb0EN4cute5tupleIJNS5_1CILi128EEENS7_ILi64EEENS7_ILi192EEEEEELi192ENS_6half_tEfNS_4arch4Sm80ELb0ELb1ELb0ELb1ELb1ELb1ELb1ELb1EEENS1_21CollectiveEpilogueFwdINS6_IJS8_SA_S9_EEENS6_IJNS7_ILi1EEESI_SI_EEESC_SE_Li256ELb1ELb1ELb1ELb0EEENS1_36VarlenDynamicPersistentTileSchedulerILi128ELi64ELi256ELi256ELb1ELb1ELb0ELb1ELb0ELb1EEEEEEEEEvNT_6ParamsE)
        /*005c*/ 	.word	0x00000000


	//----- nvinfo : EIATTR_REGCOUNT
	.align		4
.L_26:
        /*0060*/ 	.byte	0x04, 0x2f
        /*0062*/ 	.short	(.L_28 - .L_27)
	.align		4
.L_27:
        /*0064*/ 	.word	index@(_ZN7cutlass13device_kernelIN5flash19enable_sm80_to_sm89INS1_16FlashAttnFwdSm80INS1_25CollectiveMainloopFwdSm80ILi8ELi2ELb0EN4cute5tupleIJNS5_1CILi128EEENS7_ILi64EEENS7_ILi192EEEEEELi192ENS_6half_tEfNS_4arch4Sm80ELb0ELb1ELb0ELb1ELb1ELb0ELb1ELb1EEENS1_21CollectiveEpilogueFwdINS6_IJS8_SA_S9_EEENS6_IJNS7_ILi1EEESI_SI_EEESC_SE_Li256ELb1ELb1ELb1ELb0EEENS1_36VarlenDynamicPersistentTileSchedulerILi128ELi64ELi256ELi256ELb1ELb1ELb0ELb1ELb0ELb1EEEEEEEEEvNT_6ParamsE)
        /*0068*/ 	.word	0x00000004


	//----- nvinfo : EIATTR_FRAME_SIZE
	.align		4
.L_28:
        /*006c*/ 	.byte	0x04, 0x11
        /*006e*/ 	.short	(.L_30 - .L_29)
	.align		4
.L_29:
        /*0070*/ 	.word	index@(_ZN7cutlass13device_kernelIN5flash19enable_sm80_to_sm89INS1_16FlashAttnFwdSm80INS1_25CollectiveMainloopFwdSm80ILi8ELi2ELb0EN4cute5tupleIJNS5_1CILi128EEENS7_ILi64EEENS7_ILi192EEEEEELi192ENS_6half_tEfNS_4arch4Sm80ELb0ELb1ELb0ELb1ELb1ELb0ELb1ELb1EEENS1_21CollectiveEpilogueFwdINS6_IJS8_SA_S9_EEENS6_IJNS7_ILi1EEESI_SI_EEESC_SE_Li256ELb1ELb1ELb1ELb0EEENS1_36VarlenDynamicPersistentTileSchedulerILi128ELi64ELi256ELi256ELb1ELb1ELb0ELb1ELb0ELb1EEEEEEEEEvNT_6ParamsE)
        /*0074*/ 	.word	0x00000000


	//----- nvinfo : EIATTR_REGCOUNT
	.align		4
.L_30:
        /*0078*/ 	.byte	0x04, 0x2f
        /*007a*/ 	.short	(.L_32 - .L_31)
	.align		4
.L_31:
        /*007c*/ 	.word	index@(_ZN7cutlass13device_kernelIN5flash19enable_sm80_to_sm89INS1_16FlashAttnFwdSm80INS1_25CollectiveMainloopFwdSm80ILi8ELi2ELb0EN4cute5tupleIJNS5_1CILi128EEENS7_ILi64EEENS7_ILi192EEEEEELi192ENS_6half_tEfNS_4arch4Sm80ELb0ELb1ELb0ELb0ELb1ELb0ELb1ELb1EEENS1_21CollectiveEpilogueFwdINS6_IJS8_SA_S9_EEENS6_IJNS7_ILi1EEESI_SI_EEESC_SE_Li256ELb0ELb1ELb1ELb0EEENS1_19SingleTileSchedulerILb0ELb1ELb1ELi128EEEEEEEEEvNT_6ParamsE)
        /*0080*/ 	.word	0x00000004


	//----- nvinfo : EIATTR_FRAME_SIZE
	.align		4
.L_32:
        /*0084*/ 	.byte	0x04, 0x11
        /*0086*/ 	.short	(.L_34 - .L_33)
	.align		4
.L_33:
        /*0088*/ 	.word	index@(_ZN7cutlass13device_kernelIN5flash19enable_sm80_to_sm89INS1_16FlashAttnFwdSm80INS1_25CollectiveMainloopFwdSm80ILi8ELi2ELb0EN4cute5tupleIJNS5_1CILi128EEENS7_ILi64EEENS7_ILi192EEEEEELi192ENS_6half_tEfNS_4arch4Sm80ELb0ELb1ELb0ELb0ELb1ELb0ELb1ELb1EEENS1_21CollectiveEpilogueFwdINS6_IJS8_SA_S9_EEENS6_IJNS7_ILi1EEESI_SI_EEESC_SE_Li256ELb0ELb1ELb1ELb0EEENS1_19SingleTileSchedulerILb0ELb1ELb1ELi128EEEEEEEEEvNT_6ParamsE)
        /*008c*/ 	.word	0x00000000


	//----- nvinfo : EIATTR_REGCOUNT
	.align		4
.L_34:
        /*0090*/ 	.byte	0x04, 0x2f
        /*0092*/ 	.short	(.L_36 - .L_35)
	.align		4
.L_35:
        /*0094*/ 	.word	index@(_ZN7cutlass13device_kernelIN5flash19enable_sm80_to_sm89INS1_16FlashAttnFwdSm80INS1_25CollectiveMainloopFwdSm80ILi8ELi2ELb0EN4cute5tupleIJNS5_1CILi128EEENS7_ILi64EEENS7_ILi192EEEEEELi192ENS_6half_tEfNS_4arch4Sm80ELb0ELb0ELb0ELb1ELb1ELb1ELb1ELb1EEENS1_21CollectiveEpilogueFwdINS6_IJS8_SA_S9_EEENS6_IJNS7_ILi1EEESI_SI_EEESC_SE_Li256ELb1ELb1ELb1ELb0EEENS1_36VarlenDynamicPersistentTileSchedulerILi128ELi64ELi256ELi256ELb1ELb1ELb0ELb0ELb1ELb1EEEEEEEEEvNT_6ParamsE)
        /*0098*/ 	.word	0x00000004


	//----- nvinfo : EIATTR_FRAME_SIZE
	.align		4
.L_36:
        /*009c*/ 	.byte	0x04, 0x11
        /*009e*/ 	.short	(.L_38 - .L_37)
	.align		4
.L_37:
        /*00a0*/ 	.word	index@(_ZN7cutlass13device_kernelIN5flash19enable_sm80_to_sm89INS1_16FlashAttnFwdSm80INS1_25CollectiveMainloopFwdSm80ILi8ELi2ELb0EN4cute5tupleIJNS5_1CILi128EEENS7_ILi64EEENS7_ILi192EEEEEELi192ENS_6half_tEfNS_4arch4Sm80ELb0ELb0ELb0ELb1ELb1ELb1ELb1ELb1EEENS1_21CollectiveEpilogueFwdINS6_IJS8_SA_S9_EEENS6_IJNS7_ILi1EEESI_SI_EEESC_SE_Li256ELb1ELb1ELb1ELb0EEENS1_36VarlenDynamicPersistentTileSchedulerILi128ELi64ELi256ELi256ELb1ELb1ELb0ELb0ELb1ELb1EEEEEEEEEvNT_6ParamsE)
        /*00a4*/ 	.word	0x00000000


	//----- nvinfo : EIATTR_REGCOUNT
	.align		4
.L_38:
        /*00a8*/ 	.byte	0x04, 0x2f
        /*00aa*/ 	.short	(.L_40 - .L_39)
	.align		4
.L_39:
        /*00ac*/ 	.word	index@(_ZN7cutlass13device_kernelIN5flash19enable_sm80_to_sm89INS1_16FlashAttnFwdSm80INS1_25CollectiveMainloopFwdSm80ILi8ELi2ELb0EN4cute5tupleIJNS5_1CILi128EEENS7_ILi64EEENS7_ILi192EEEEEELi192ENS_6half_tEfNS_4arch4Sm80ELb0ELb0ELb0ELb1ELb1ELb0ELb1ELb1EEENS1_21CollectiveEpilogueFwdINS6_IJS8_SA_S9_EEENS6_IJNS7_ILi1EEESI_SI_EEESC_SE_Li256ELb1ELb1ELb1ELb0EEENS1_36VarlenDynamicPersistentTileSchedulerILi128ELi64ELi256ELi256ELb1ELb1ELb0ELb0ELb1ELb1EEEEEEEEEvNT_6ParamsE)
        /*00b0*/ 	.word	0x00000004


	//----- nvinfo : EIATTR_FRAME_SIZE
	.align		4
.L_40:
        /*00b4*/ 	.byte	0x04, 0x11
        /*00b6*/ 	.short	(.L_42 - .L_41)
	.align		4
.L_41:
        /*00b8*/ 	.word	index@(_ZN7cutlass13device_kernelIN5flash19enable_sm80_to_sm89INS1_16FlashAttnFwdSm80INS1_25CollectiveMainloopFwdSm80ILi8ELi2ELb0EN4cute5tupleIJNS5_1CILi128EEENS7_ILi64EEENS7_ILi192EEEEEELi192ENS_6half_tEfNS_4arch4Sm80ELb0ELb0ELb0ELb1ELb1ELb0ELb1ELb1EEENS1_21CollectiveEpilogueFwdINS6_IJS8_SA_S9_EEENS6_IJNS7_ILi1EEESI_SI_EEESC_SE_Li256ELb1ELb1ELb1ELb0EEENS1_36VarlenDynamicPersistentTileSchedulerILi128ELi64ELi256ELi256ELb1ELb1ELb0ELb0ELb1ELb1EEEEEEEEEvNT_6ParamsE)
        /*00bc*/ 	.word	0x00000000


	//----- nvinfo : EIATTR_REGCOUNT
	.align		4
.L_42:
        /*00c0*/ 	.byte	0x04, 0x2f
        /*00c2*/ 	.short	(.L_44 - .L_43)
	.align		4
.L_43:
        /*00c4*/ 	.word	index@(_ZN7cutlass13device_kernelIN5flash19enable_sm80_to_sm89INS1_16FlashAttnFwdSm80INS1_25CollectiveMainloopFwdSm80ILi8ELi2ELb0EN4cute5tupleIJNS5_1CILi128EEENS7_ILi64EEENS7_ILi192EEEEEELi192ENS_6half_tEfNS_4arch4Sm80ELb0ELb0ELb0ELb0ELb1ELb0ELb1ELb1EEENS1_21CollectiveEpilogueFwdINS6_IJS8_SA_S9_EEENS6_IJNS7_ILi1EEESI_SI_EEESC_SE_Li256ELb0ELb1ELb1ELb0EEENS1_19SingleTileSchedulerILb0ELb1ELb1ELi128EEEEEEEEEvNT_6ParamsE)
        /*00c8*/ 	.word	0x00000004


	//----- nvinfo : EIATTR_FRAME_SIZE
	.align		4
.L_44:
        /*00cc*/ 	.byte	0x04, 0x11
        /*00ce*/ 	.short	(.L_46 - .L_45)
	.align		4
.L_45:
        /*00d0*/ 	.word	index@(_ZN7cutlass13device_kernelIN5flash19enable_sm80_to_sm89INS1_16FlashAttnFwdSm80INS1_25CollectiveMainloopFwdSm80ILi8ELi2ELb0EN4cute5tupleIJNS5_1CILi128EEENS7_ILi64EEENS7_ILi192EEEEEELi192ENS_6half_tEfNS_4arch4Sm80ELb0ELb0ELb0ELb0ELb1ELb0ELb1ELb1EEENS1_21CollectiveEpilogueFwdINS6_IJS8_SA_S9_EEENS6_IJNS7_ILi1EEESI_SI_EEESC_SE_Li256ELb0ELb1ELb1ELb0EEENS1_19SingleTileSchedulerILb0ELb1ELb1ELi128EEEEEEEEEvNT_6ParamsE)
        /*00d4*/ 	.word	0x00000000


	//----- nvinfo : EIATTR_REGCOUNT
	.align		4
.L_46:
        /*00d8*/ 	.byte	0x04, 0x2f
        /*00da*/ 	.short	(.L_48 - .L_47)
	.align		4
.L_47:
        /*00dc*/ 	.word	index@(_ZN7cutlass13device_kernelIN5flash19enable_sm80_to_sm89INS1_16FlashAttnFwdSm80INS1_25CollectiveMainloopFwdSm80ILi8ELi1ELb0EN4cute5tupleIJNS5_1CILi128EEENS7_ILi64EEENS7_ILi192EEEEEELi192ENS_6half_tEfNS_4arch4Sm80ELb1ELb0ELb0ELb1ELb1ELb1ELb1ELb1EEENS1_21CollectiveEpilogueFwdINS6_IJS8_SA_S9_EEENS6_IJNS7_ILi1EEESI_SI_EEESC_SE_Li256ELb1ELb1ELb1ELb0EEENS1_36VarlenDynamicPersistentTileSchedulerILi128ELi64ELi256ELi256ELb1ELb1ELb0ELb1ELb1ELb1EEEEEEEEEvNT_6ParamsE)
        /*00e0*/ 	.word	0x00000004


	//----- nvinfo : EIATTR_FRAME_SIZE
	.align		4
.L_48:
        /*00e4*/ 	.byte	0x04, 0x11
        /*00e6*/ 	.short	(.L_50 - .L_49)
	.align		4
.L_49:
        /*00e8*/ 	.word	index@(_ZN7cutlass13device_kernelIN5flash19enable_sm80_to_sm89INS1_16FlashAttnFwdSm80INS1_25CollectiveMainloopFwdSm80ILi8ELi1ELb0EN4cute5tupleIJNS5_1CILi128EEENS7_ILi64EEENS7_ILi192EEEEEELi192ENS_6half_tEfNS_4arch4Sm80ELb1ELb0ELb0ELb1ELb1ELb1ELb1ELb1EEENS1_21CollectiveEpilogueFwdINS6_IJS8_SA_S9_EEENS6_IJNS7_ILi1EEESI_SI_EEESC_SE_Li256ELb1ELb1ELb1ELb0EEENS1_36VarlenDynamicPersistentTileSchedulerILi128ELi64ELi256ELi256ELb1ELb1ELb0ELb1ELb1ELb1EEEEEEEEEvNT_6ParamsE)
        /*00ec*/ 	.word	0x00000000


	//----- nvinfo : EIATTR_REGCOUNT
	.align		4
.L_50:
        /*00f0*/ 	.byte	0x04, 0x2f
        /*00f2*/ 	.short	(.L_52 - .L_51)
	.align		4
.L_51:
        /*00f4*/ 	.word	index@(_ZN7cutlass13device_kernelIN5flash19enable_sm80_to_sm89INS1_16FlashAttnFwdSm80INS1_25CollectiveMainloopFwdSm80ILi8ELi1ELb0EN4cute5tupleIJNS5_1CILi128EEENS7_ILi64EEENS7_ILi192EEEEEELi192ENS_6half_tEfNS_4arch4Sm80ELb1ELb0ELb0ELb1ELb1ELb0ELb1ELb1EEENS1_21CollectiveEpilogueFwdINS6_IJS8_SA_S9_EEENS6_IJNS7_ILi1EEESI_SI_EEESC_SE_Li256ELb1ELb1ELb1ELb0EEENS1_36VarlenDynamicPersistentTileSchedulerILi128ELi64ELi256ELi256ELb1ELb1ELb0ELb1ELb1ELb1EEEEEEEEEvNT_6ParamsE)
        /*00f8*/ 	.word	0x00000004


	//----- nvinfo : EIATTR_FRAME_SIZE
	.align		4
.L_52:
        /*00fc*/ 	.byte	0x04, 0x11
        /*00fe*/ 	.short	(.L_54 - .L_53)
	.align		4
.L_53:
        /*0100*/ 	.word	index@(_ZN7cutlass13device_kernelIN5flash19enable_sm80_to_sm89INS1_16FlashAttnFwdSm80INS1_25CollectiveMainloopFwdSm80ILi8ELi1ELb0EN4cute5tupleIJNS5_1CILi128EEENS7_ILi64EEENS7_ILi192EEEEEELi192ENS_6half_tEfNS_4arch4Sm80ELb1ELb0ELb0ELb1ELb1ELb0ELb1ELb1EEENS1_21CollectiveEpilogueFwdINS6_IJS8_SA_S9_EEENS6_IJNS7_ILi1EEESI_SI_EEESC_SE_Li256ELb1ELb1ELb1ELb0EEENS1_36VarlenDynamicPersistentTileSchedulerILi128ELi64ELi256ELi256ELb1ELb1ELb0ELb1ELb1ELb1EEEEEEEEEvNT_6ParamsE)
        /*0104*/ 	.word	0x00000000


	//----- nvinfo : EIATTR_REGCOUNT
	.align		4
.L_54:
        /*0108*/ 	.byte	0x04, 0x2f
        /*010a*/ 	.short	(.L_56 - .L_55)
	.align		4
.L_55:
        /*010c*/ 	.word	index@(_ZN7cutlass13device_kernelIN5flash19enable_sm80_to_sm89INS1_16FlashAttnFwdSm80INS1_25CollectiveMainloopFwdSm80ILi8ELi1ELb0EN4cute5tupleIJNS5_1CILi128EEENS7_ILi64EEENS7_ILi192EEEEEELi192ENS_6half_tEfNS_4arch4Sm80ELb1ELb0ELb0ELb0ELb1ELb0ELb1ELb1EEENS1_21CollectiveEpilogueFwdINS6_IJS8_SA_S9_EEENS6_IJNS7_ILi1EEESI_SI_EEESC_SE_Li256ELb0ELb1ELb1ELb0EEENS1_30DynamicPersistentTileSchedulerILi256ELi256ELb1ELb1ELb0EEEEEEEEEvNT_6ParamsE)
        /*0110*/ 	.word	0x00000004


	//----- nvinfo : EIATTR_FRAME_SIZE
	.align		4
.L_56:
        /*0114*/ 	.byte	0x04, 0x11
        /*0116*/ 	.short	(.L_58 - .L_57)
	.align		4
.L_57:
        /*0118*/ 	.word	index@(_ZN7cutlass13device_kernelIN5flash19enable_sm80_to_sm89INS1_16FlashAttnFwdSm80INS1_25CollectiveMainloopFwdSm80ILi8ELi1ELb0EN4cute5tupleIJNS5_1CILi128EEENS7_ILi64EEENS7_ILi192EEEEEELi192ENS_6half_tEfNS_4arch4Sm80ELb1ELb0ELb0ELb0ELb1ELb0ELb1ELb1EEENS1_21CollectiveEpilogueFwdINS6_IJS8_SA_S9_EEENS6_IJNS7_ILi1EEESI_SI_EEESC_SE_Li256ELb0ELb1ELb1ELb0EEENS1_30DynamicPersistentTileSchedulerILi256ELi256ELb1ELb1ELb0EEEEEEEEEvNT_6ParamsE)
        /*011c*/ 	.word	0x00000000


	//----- nvinfo : EIATTR_REGCOUNT
	.align		4
.L_58:
        /*0120*/ 	.byte	0x04, 0x2f
        /*0122*/ 	.short	(.L_60 - .L_59)
	.align		4
.L_59:
        /*0124*/ 	.word	index@(_ZN7cutlass13device_kernelIN5flash19enable_sm80_to_sm89INS1_16FlashAttnFwdSm80INS1_25CollectiveMainloopFwdSm80ILi8ELi1ELb0EN4cute5tupleIJNS5_1CILi128EEENS7_ILi64EEENS7_ILi192EEEEEELi192ENS_6half_tEfNS_4arch4Sm80ELb0ELb1ELb0ELb1ELb1ELb1ELb1ELb1EEENS1_21CollectiveEpilogueFwdINS6_IJS8_SA_S9_EEENS6_IJNS7_ILi1EEESI_SI_EEESC_SE_Li256ELb1ELb1ELb1ELb0EEENS1_36VarlenDynamicPersistentTileSchedulerILi128ELi64ELi256ELi256ELb1ELb1ELb0ELb1ELb0ELb1EEEEEEEEEvNT_6ParamsE)
        /*0128*/ 	.word	0x00000004


	//----- nvinfo : EIATTR_FRAME_SIZE
	.align		4
.L_60:
        /*012c*/ 	.byte	0x04, 0x11
        /*012e*/ 	.short	(.L_62 - .L_61)
	.align		4
.L_61:
        /*0130*/ 	.word	index@(_ZN7cutlass13device_kernelIN5flash19enable_sm80_to_sm89INS1_16FlashAttnFwdSm80INS1_25CollectiveMainloopFwdSm80ILi8ELi1ELb0EN4cute5tupleIJNS5_1CILi128EEENS7_ILi64EEENS7_ILi192EEEEEELi192ENS_6half_tEfNS_4arch4Sm80ELb0ELb1ELb0ELb1ELb1ELb1ELb1ELb1EEENS1_21CollectiveEpilogueFwdINS6_IJS8_SA_S9_EEENS6_IJNS7_ILi1EEESI_SI_EEESC_SE_Li256ELb1ELb1ELb1ELb0EEENS1_36VarlenDynamicPersistentTileSchedulerILi128ELi64ELi256ELi256ELb1ELb1ELb0ELb1ELb0ELb1EEEEEEEEEvNT_6ParamsE)
        /*0134*/ 	.word	0x00000000


	//----- nvinfo : EIATTR_REGCOUNT
	.align		4
.L_62:
        /*0138*/ 	.byte	0x04, 0x2f
        /*013a*/ 	.short	(.L_64 - .L_63)
	.align		4
.L_63:
        /*013c*/ 	.word	index@(_ZN7cutlass13device_kernelIN5flash19enable_sm80_to_sm89INS1_16FlashAttnFwdSm80INS1_25CollectiveMainloopFwdSm80ILi8ELi1ELb0EN4cute5tupleIJNS5_1CILi128EEENS7_ILi64EEENS7_ILi192EEEEEELi192ENS_6half_tEfNS_4arch4Sm80ELb0ELb1ELb0ELb1ELb1ELb0ELb1ELb1EEENS1_21CollectiveEpilogueFwdINS6_IJS8_SA_S9_EEENS6_IJNS7_ILi1EEESI_SI_EEESC_SE_Li256ELb1ELb1ELb1ELb0EEENS1_36VarlenDynamicPersistentTileSchedulerILi128ELi64ELi256ELi256ELb1ELb1ELb0ELb1ELb0ELb1EEEEEEEEEvNT_6ParamsE)
        /*0140*/ 	.word	0x00000004


	//----- nvinfo : EIATTR_FRAME_SIZE
	.align		4
.L_64:
        /*0144*/ 	.byte	0x04, 0x11
        /*0146*/ 	.short	(.L_66 - .L_65)
	.align		4
.L_65:
        /*0148*/ 	.word	index@(_ZN7cutlass13device_kernelIN5flash19enable_sm80_to_sm89INS1_16FlashAttnFwdSm80INS1_25CollectiveMainloopFwdSm80ILi8ELi1ELb0EN4cute5tupleIJNS5_1CILi128EEENS7_ILi64EEENS7_ILi192EEEEEELi192ENS_6half_tEfNS_4arch4Sm80ELb0ELb1ELb0ELb1ELb1ELb0ELb1ELb1EEENS1_21CollectiveEpilogueFwdINS6_IJS8_SA_S9_EEENS6_IJNS7_ILi1EEESI_SI_EEESC_SE_Li256ELb1ELb1ELb1ELb0EEENS1_36VarlenDynamicPersistentTileSchedulerILi128ELi64ELi256ELi256ELb1ELb1ELb0ELb1ELb0ELb1EEEEEEEEEvNT_6ParamsE)
        /*014c*/ 	.word	0x00000000


	//----- nvinfo : EIATTR_REGCOUNT
	.align		4
.L_66:
        /*0150*/ 	.byte	0x04, 0x2f
        /*0152*/ 	.short	(.L_68 - .L_67)
	.align		4
.L_67:
        /*0154*/ 	.word	index@(_ZN7cutlass13device_kernelIN5flash19enable_sm80_to_sm89INS1_16FlashAttnFwdSm80INS1_25CollectiveMainloopFwdSm80ILi8ELi1ELb0EN4cute5tupleIJNS5_1CILi128EEENS7_ILi64EEENS7_ILi192EEEEEELi192ENS_6half_tEfNS_4arch4Sm80ELb0ELb1ELb0ELb0ELb1ELb0ELb1ELb1EEENS1_21CollectiveEpilogueFwdINS6_IJS8_SA_S9_EEENS6_IJNS7_ILi1EEESI_SI_EEESC_SE_Li256ELb0ELb1ELb1ELb0EEENS1_19SingleTileSchedulerILb0ELb1ELb1ELi128EEEEEEEEEvNT_6ParamsE)
        /*0158*/ 	.word	0x00000004


	//----- nvinfo : EIATTR_FRAME_SIZE
	.align		4
.L_68:
        /*015c*/ 	.byte	0x04, 0x11
        /*015e*/ 	.short	(.L_70 - .L_69)
	.align		4
.L_69:
        /*0160*/ 	.word	index@(_ZN7cutlass13device_kernelIN5flash19enable_sm80_to_sm89INS1_16FlashAttnFwdSm80INS1_25CollectiveMainloopFwdSm80ILi8ELi1ELb0EN4cute5tupleIJNS5_1CILi128EEENS7_ILi64EEENS7_ILi192EEEEEELi192ENS_6half_tEfNS_4arch4Sm80ELb0ELb1ELb0ELb0ELb1ELb0ELb1ELb1EEENS1_21CollectiveEpilogueFwdINS6_IJS8_SA_S9_EEENS6_IJNS7_ILi1EEESI_SI_EEESC_SE_Li256ELb0ELb1ELb1ELb0EEENS1_19SingleTileSchedulerILb0ELb1ELb1ELi128EEEEEEEEEvNT_6ParamsE)
        /*0164*/ 	.word	0x00000000


	//----- nvinfo : EIATTR_REGCOUNT
	.align		4
.L_70:
        /*0168*/ 	.byte	0x04, 0x2f
        /*016a*/ 	.short	(.L_72 - .L_71)
	.align		4
.L_71:
        /*016c*/ 	.word	index@(_ZN7cutlass13device_kernelIN5flash19enable_sm80_to_sm89INS1_16FlashAttnFwdSm80INS1_25CollectiveMainloopFwdSm80ILi8ELi1ELb0EN4cute5tupleIJNS5_1CILi128EEENS7_ILi64EEENS7_ILi192EEEEEELi192ENS_6half_tEfNS_4arch4Sm80ELb0ELb0ELb0ELb1ELb1ELb1ELb1ELb1EEENS1_21CollectiveEpilogueFwdINS6_IJS8_SA_S9_EEENS6_IJNS7_ILi1EEESI_SI_EEESC_SE_Li256ELb1ELb1ELb1ELb0EEENS1_36VarlenDynamicPersistentTileSchedulerILi128ELi64ELi256ELi256ELb1ELb1ELb0ELb0ELb1ELb1EEEEEEEEEvNT_6ParamsE)
        /*0170*/ 	.word	0x00000004


	//----- nvinfo : EIATTR_FRAME_SIZE
	.align		4
.L_72:
        /*0174*/ 	.byte	0x04, 0x11
        /*0176*/ 	.short	(.L_74 - .L_73)
	.align		4
.L_73:
        /*0178*/ 	.word	index@(_ZN7cutlass13device_kernelIN5flash19enable_sm80_to_sm89INS1_16FlashAttnFwdSm80INS1_25CollectiveMainloopFwdSm80ILi8ELi1ELb0EN4cute5tupleIJNS5_1CILi128EEENS7_ILi64EEENS7_ILi192EEEEEELi192ENS_6half_tEfNS_4arch4Sm80ELb0ELb0ELb0ELb1ELb1ELb1ELb1ELb1EEENS1_21CollectiveEpilogueFwdINS6_IJS8_SA_S9_EEENS6_IJNS7_ILi1EEESI_SI_EEESC_SE_Li256ELb1ELb1ELb1ELb0EEENS1_36VarlenDynamicPersistentTileSchedulerILi128ELi64ELi256ELi256ELb1ELb1ELb0ELb0ELb1ELb1EEEEEEEEEvNT_6ParamsE)
        /*017c*/ 	.word	0x00000000


	//----- nvinfo : EIATTR_REGCOUNT
	.align		4
.L_74:
        /*0180*/ 	.byte	0x04, 0x2f
        /*0182*/ 	.short	(.L_76 - .L_75)
	.align		4
.L_75:
        /*0184*/ 	.word	index@(_ZN7cutlass13device_kernelIN5flash19enable_sm80_to_sm89INS1_16FlashAttnFwdSm80INS1_25CollectiveMainloopFwdSm80ILi8ELi1ELb0EN4cute5tupleIJNS5_1CILi128EEENS7_ILi64EEENS7_ILi192EEEEEELi192ENS_6half_tEfNS_4arch4Sm80ELb0ELb0ELb0ELb1ELb1ELb0ELb1ELb1EEENS1_21CollectiveEpilogueFwdINS6_IJS8_SA_S9_EEENS6_IJNS7_ILi1EEESI_SI_EEESC_SE_Li256ELb1ELb1ELb1ELb0EEENS1_36VarlenDynamicPersistentTileSchedulerILi128ELi64ELi256ELi256ELb1ELb1ELb0ELb0ELb1ELb1EEEEEEEEEvNT_6ParamsE)
        /*0188*/ 	.word	0x00000004


	//----- nvinfo : EIATTR_FRAME_SIZE
	.align		4
.L_76:
        /*018c*/ 	.byte	0x04, 0x11
        /*018e*/ 	.short	(.L_78 - .L_77)
	.align		4
.L_77:
        /*0190*/ 	.word	index@(_ZN7cutlass13device_kernelIN5flash19enable_sm80_to_sm89INS1_16FlashAttnFwdSm80INS1_25CollectiveMainloopFwdSm80ILi8ELi1ELb0EN4cute5tupleIJNS5_1CILi128EEENS7_ILi64EEENS7_ILi192EEEEEELi192ENS_6half_tEfNS_4arch4Sm80ELb0ELb0ELb0ELb1ELb1ELb0ELb1ELb1EEENS1_21CollectiveEpilogueFwdINS6_IJS8_SA_S9_EEENS6_IJNS7_ILi1EEESI_SI_EEESC_SE_Li256ELb1ELb1ELb1ELb0EEENS1_36VarlenDynamicPersistentTileSchedulerILi128ELi64ELi256ELi256ELb1ELb1ELb0ELb0ELb1ELb1EEEEEEEEEvNT_6ParamsE)
        /*0194*/ 	.word	0x00000000


	//----- nvinfo : EIATTR_REGCOUNT
	.align		4
.L_78:
        /*0198*/ 	.byte	0x04, 0x2f
        /*019a*/ 	.short	(.L_80 - .L_79)
	.align		4
.L_79:
        /*019c*/ 	.word	index@(_ZN7cutlass13device_kernelIN5flash19enable_sm80_to_sm89INS1_16FlashAttnFwdSm80INS1_25CollectiveMainloopFwdSm80ILi8ELi1ELb0EN4cute5tupleIJNS5_1CILi128EEENS7_ILi64EEENS7_ILi192EEEEEELi192ENS_6half_tEfNS_4arch4Sm80ELb0ELb0ELb0ELb0ELb1ELb0ELb1ELb1EEENS1_21CollectiveEpilogueFwdINS6_IJS8_SA_S9_EEENS6_IJNS7_ILi1EEESI_SI_EEESC_SE_Li256ELb0ELb1ELb1ELb0EEENS1_19SingleTileSchedulerILb0ELb1ELb1ELi128EEEEEEEEEvNT_6ParamsE)
        /*01a0*/ 	.word	0x00000004


	//----- nvinfo : EIATTR_FRAME_SIZE
	.align		4
.L_80:
        /*01a4*/ 	.byte	0x04, 0x11
        /*01a6*/ 	.short	(.L_82 - .L_81)
	.align		4
.L_81:
        /*01a8*/ 	.word	index@(_ZN7cutlass13device_kernelIN5flash19enable_sm80_to_sm89INS1_16FlashAttnFwdSm80INS1_25CollectiveMainloopFwdSm80ILi8ELi1ELb0EN4cute5tupleIJNS5_1CILi128EEENS7_ILi64EEENS7_ILi192EEEEEELi192ENS_6half_tEfNS_4arch4Sm80ELb0ELb0ELb0ELb0ELb1ELb0ELb1ELb1EEENS1_21CollectiveEpilogueFwdINS6_IJS8_SA_S9_EEENS6_IJNS7_ILi1EEESI_SI_EEESC_SE_Li256ELb0ELb1ELb1ELb0EEENS1_19SingleTileSchedulerILb0ELb1ELb1ELi128EEEEEEEEEvNT_6ParamsE)
        /*01ac*/ 	.word	0x00000000


	//----- nvinfo : EIATTR_MIN_STACK_SIZE
	.align		4
.L_82:
        /*01b0*/ 	.byte	0x04, 0x12
        /*01b2*/ 	.short	(.L_84 - .L_83)
	.align		4
.L_83:
        /*01b4*/ 	.word	index@(_ZN7cutlass13device_kernelIN5flash19enable_sm80_to_sm89INS1_16FlashAttnFwdSm80INS1_25CollectiveMainloopFwdSm80ILi8ELi1ELb0EN4cute5tupleIJNS5_1CILi128EEENS7_ILi64EEENS7_ILi192EEEEEELi192ENS_6half_tEfNS_4arch4Sm80ELb0ELb0ELb0ELb0ELb1ELb0ELb1ELb1EEENS1_21CollectiveEpilogueFwdINS6_IJS8_SA_S9_EEENS6_IJNS7_ILi1EEESI_SI_EEESC_SE_Li256ELb0ELb1ELb1ELb0EEENS1_19SingleTileSchedulerILb0ELb1ELb1ELi128EEEEEEEEEvNT_6ParamsE)
        /*01b8*/ 	.word	0x00000000


	//----- nvinfo : EIATTR_MIN_STACK_SIZE
	.align		4
.L_84:
        /*01bc*/ 	.byte	0x04, 0x12
        /*01be*/ 	.short	(.L_86 - .L_85)
	.align		4
.L_85:
        /*01c0*/ 	.word	index@(_ZN7cutlass13device_kernelIN5flash19enable_sm80_to_sm89INS1_16FlashAttnFwdSm80INS1_25CollectiveMainloopFwdSm80ILi8ELi1ELb0EN4cute5tupleIJNS5_1CILi128EEENS7_ILi64EEENS7_ILi192EEEEEELi192ENS_6half_tEfNS_4arch4Sm80ELb0ELb0ELb0ELb1ELb1ELb0ELb1ELb1EEENS1_21CollectiveEpilogueFwdINS6_IJS8_SA_S9_EEENS6_IJNS7_ILi1EEESI_SI_EEESC_SE_Li256ELb1ELb1ELb1ELb0EEENS1_36VarlenDynamicPersistentTileSchedulerILi128ELi64ELi256ELi256ELb1ELb1ELb0ELb0ELb1ELb1EEEEEEEEEvNT_6ParamsE)
        /*01c4*/ 	.word	0x00000000


	//----- nvinfo : EIATTR_MIN_STACK_SIZE
	.align		4
.L_86:
        /*01c8*/ 	.byte	0x04, 0x12
        /*01ca*/ 	.short	(.L_88 - .L_87)
	.align		4
.L_87:
        /*01cc*/ 	.word	index@(_ZN7cutlass13device_kernelIN5flash19enable_sm80_to_sm89INS1_16FlashAttnFwdSm80INS1_25CollectiveMainloopFwdSm80ILi8ELi1ELb0EN4cute5tupleIJNS5_1CILi128EEENS7_ILi64EEENS7_ILi192EEEEEELi192ENS_6half_tEfNS_4arch4Sm80ELb0ELb0ELb0ELb1ELb1ELb1ELb1ELb1EEENS1_21CollectiveEpilogueFwdINS6_IJS8_SA_S9_EEENS6_IJNS7_ILi1EEESI_SI_EEESC_SE_Li256ELb1ELb1ELb1ELb0EEENS1_36VarlenDynamicPersistentTileSchedulerILi128ELi64ELi256ELi256ELb1ELb1ELb0ELb0ELb1ELb1EEEEEEEEEvNT_6ParamsE)
        /*01d0*/ 	.word	0x00000000


	//----- nvinfo : EIATTR_MIN_STACK_SIZE
	.align		4
.L_88:
        /*01d4*/ 	.byte	0x04, 0x12
        /*01d6*/ 	.short	(.L_90 - .L_89)
	.align		4
.L_89:
        /*01d8*/ 	.word	index@(_ZN7cutlass13device_kernelIN5flash19enable_sm80_to_sm89INS1_16FlashAttnFwdSm80INS1_25CollectiveMainloopFwdSm80ILi8ELi1ELb0EN4cute5tupleIJNS5_1CILi128EEENS7_ILi64EEENS7_ILi192EEEEEELi192ENS_6half_tEfNS_4arch4Sm80ELb0ELb1ELb0ELb0ELb1ELb0ELb1ELb1EEENS1_21CollectiveEpilogueFwdINS6_IJS8_SA_S9_EEENS6_IJNS7_ILi1EEESI_SI_EEESC_SE_Li256ELb0ELb1ELb1ELb0EEENS1_19SingleTileSchedulerILb0ELb1ELb1ELi128EEEEEEEEEvNT_6ParamsE)
        /*01dc*/ 	.word	0x00000000


	//----- nvinfo : EIATTR_MIN_STACK_SIZE
	.align		4
.L_90:
        /*01e0*/ 	.byte	0x04, 0x12
        /*01e2*/ 	.short	(.L_92 - .L_91)
	.align		4
.L_91:
        /*01e4*/ 	.word	index@(_ZN7cutlass13device_kernelIN5flash19enable_sm80_to_sm89INS1_16FlashAttnFwdSm80INS1_25CollectiveMainloopFwdSm80ILi8ELi1ELb0EN4cute5tupleIJNS5_1CILi128EEENS7_ILi64EEENS7_ILi192EEEEEELi192ENS_6half_tEfNS_4arch4Sm80ELb0ELb1ELb0ELb1ELb1ELb0ELb1ELb1EEENS1_21CollectiveEpilogueFwdINS6_IJS8_SA_S9_EEENS6_IJNS7_ILi1EEESI_SI_EEESC_SE_Li256ELb1ELb1ELb1ELb0EEENS1_36VarlenDynamicPersistentTileSchedulerILi128ELi64ELi256ELi256ELb1ELb1ELb0ELb1ELb0ELb1EEEEEEEEEvNT_6ParamsE)
        /*01e8*/ 	.word	0x00000000


	//----- nvinfo : EIATTR_MIN_STACK_SIZE
	.align		4
.L_92:
        /*01ec*/ 	.byte	0x04, 0x12
        /*01ee*/ 	.short	(.L_94 - .L_93)
	.align		4
.L_93:
        /*01f0*/ 	.word	index@(_ZN7cutlass13device_kernelIN5flash19enable_sm80_to_sm89INS1_16FlashAttnFwdSm80INS1_25CollectiveMainloopFwdSm80ILi8ELi1ELb0EN4cute5tupleIJNS5_1CILi128EEENS7_ILi64EEENS7_ILi192EEEEEELi192ENS_6half_tEfNS_4arch4Sm80ELb0ELb1ELb0ELb1ELb1ELb1ELb1ELb1EEENS1_21CollectiveEpilogueFwdINS6_IJS8_SA_S9_EEENS6_IJNS7_ILi1EEESI_SI_EEESC_SE_Li256ELb1ELb1ELb1ELb0EEENS1_36VarlenDynamicPersistentTileSchedulerILi128ELi64ELi256ELi256ELb1ELb1ELb0ELb1ELb0ELb1EEEEEEEEEvNT_6ParamsE)
        /*01f4*/ 	.word	0x00000000


	//----- nvinfo : EIATTR_MIN_STACK_SIZE
	.align		4
.L_94:
        /*01f8*/ 	.byte	0x04, 0x12
        /*01fa*/ 	.short	(.L_96 - .L_95)
	.align		4
.L_95:
        /*01fc*/ 	.word	index@(_ZN7cutlass13device_kernelIN5flash19enable_sm80_to_sm89INS1_16FlashAttnFwdSm80INS1_25CollectiveMainloopFwdSm80ILi8ELi1ELb0EN4cute5tupleIJNS5_1CILi128EEENS7_ILi64EEENS7_ILi192EEEEEELi192ENS_6half_tEfNS_4arch4Sm80ELb1ELb0ELb0ELb0ELb1ELb0ELb1ELb1EEENS1_21CollectiveEpilogueFwdINS6_IJS8_SA_S9_EEENS6_IJNS7_ILi1EEESI_SI_EEESC_SE_Li256ELb0ELb1ELb1ELb0EEENS1_30DynamicPersistentTileSchedulerILi256ELi256ELb1ELb1ELb0EEEEEEEEEvNT_6ParamsE)
        /*0200*/ 	.word	0x00000000


	//----- nvinfo : EIATTR_MIN_STACK_SIZE
	.align		4
.L_96:
        /*0204*/ 	.byte	0x04, 0x12
        /*0206*/ 	.short	(.L_98 - .L_97)
	.align		4
.L_97:
        /*0208*/ 	.word	index@(_ZN7cutlass13device_kernelIN5flash19enable_sm80_to_sm89INS1_16FlashAttnFwdSm80INS1_25CollectiveMainloopFwdSm80ILi8ELi1ELb0EN4cute5tupleIJNS5_1CILi128EEENS7_ILi64EEENS7_ILi192EEEEEELi192ENS_6half_tEfNS_4arch4Sm80ELb1ELb0ELb0ELb1ELb1ELb0ELb1ELb1EEENS1_21CollectiveEpilogueFwdINS6_IJS8_SA_S9_EEENS6_IJNS7_ILi1EEESI_SI_EEESC_SE_Li256ELb1ELb1ELb1ELb0EEENS1_36VarlenDynamicPersistentTileSchedulerILi128ELi64ELi256ELi256ELb1ELb1ELb0ELb1ELb1ELb1EEEEEEEEEvNT_6ParamsE)
        /*020c*/ 	.word	0x00000000


	//----- nvinfo : EIATTR_MIN_STACK_SIZE
	.align		4
.L_98:
        /*0210*/ 	.byte	0x04, 0x12
        /*0212*/ 	.short	(.L_100 - .L_99)
	.align		4
.L_99:
        /*0214*/ 	.word	index@(_ZN7cutlass13device_kernelIN5flash19enable_sm80_to_sm89INS1_16FlashAttnFwdSm80INS1_25CollectiveMainloopFwdSm80ILi8ELi1ELb0EN4cute5tupleIJNS5_1CILi128EEENS7_ILi64EEENS7_ILi192EEEEEELi192ENS_6half_tEfNS_4arch4Sm80ELb1ELb0ELb0ELb1ELb1ELb1ELb1ELb1EEENS1_21CollectiveEpilogueFwdINS6_IJS8_SA_S9_EEENS6_IJNS7_ILi1EEESI_SI_EEESC_SE_Li256ELb1ELb1ELb1ELb0EEENS1_36VarlenDynamicPersistentTileSchedulerILi128ELi64ELi256ELi256ELb1ELb1ELb0ELb1ELb1ELb1EEEEEEEEEvNT_6ParamsE)
        /*0218*/ 	.word	0x00000000


	//----- nvinfo : EIATTR_MIN_STACK_SIZE
	.align		4
.L_100:
        /*021c*/ 	.byte	0x04, 0x12
        /*021e*/ 	.short	(.L_102 - .L_101)
	.align		4
.L_101:
        /*0220*/ 	.word	index@(_ZN7cutlass13device_kernelIN5flash19enable_sm80_to_sm89INS1_16FlashAttnFwdSm80INS1_25CollectiveMainloopFwdSm80ILi8ELi2ELb0EN4cute5tupleIJNS5_1CILi128EEENS7_ILi64EEENS7_ILi192EEEEEELi192ENS_6half_tEfNS_4arch4Sm80ELb0ELb0ELb0ELb0ELb1ELb0ELb1ELb1EEENS1_21CollectiveEpilogueFwdINS6_IJS8_SA_S9_EEENS6_IJNS7_ILi1EEESI_SI_EEESC_SE_Li256ELb0ELb1ELb1ELb0EEENS1_19SingleTileSchedulerILb0ELb1ELb1ELi128EEEEEEEEEvNT_6ParamsE)
        /*0224*/ 	.word	0x00000000


	//----- nvinfo : EIATTR_MIN_STACK_SIZE
	.align		4
.L_102:
        /*0228*/ 	.byte	0x04, 0x12
        /*022a*/ 	.short	(.L_104 - .L_103)
	.align		4
.L_103:
        /*022c*/ 	.word	index@(_ZN7cutlass13device_kernelIN5flash19enable_sm80_to_sm89INS1_16FlashAttnFwdSm80INS1_25CollectiveMainloopFwdSm80ILi8ELi2ELb0EN4cute5tupleIJNS5_1CILi128EEENS7_ILi64EEENS7_ILi192EEEEEELi192ENS_6half_tEfNS_4arch4Sm80ELb0ELb0ELb0ELb1ELb1ELb0ELb1ELb1EEENS1_21CollectiveEpilogueFwdINS6_IJS8_SA_S9_EEENS6_IJNS7_ILi1EEESI_SI_EEESC_SE_Li256ELb1ELb1ELb1ELb0EEENS1_36VarlenDynamicPersistentTileSchedulerILi128ELi64ELi256ELi256ELb1ELb1ELb0ELb0ELb1ELb1EEEEEEEEEvNT_6ParamsE)
        /*0230*/ 	.word	0x00000000


	//----- nvinfo : EIATTR_MIN_STACK_SIZE
	.align		4
.L_104:
        /*0234*/ 	.byte	0x04, 0x12
        /*0236*/ 	.short	(.L_106 - .L_105)
	.align		4
.L_105:
        /*0238*/ 	.word	index@(_ZN7cutlass13device_kernelIN5flash19enable_sm80_to_sm89INS1_16FlashAttnFwdSm80INS1_25CollectiveMainloopFwdSm80ILi8ELi2ELb0EN4cute5tupleIJNS5_1CILi128EEENS7_ILi64EEENS7_ILi192EEEEEELi192ENS_6half_tEfNS_4arch4Sm80ELb0ELb0ELb0ELb1ELb1ELb1ELb1ELb1EEENS1_21CollectiveEpilogueFwdINS6_IJS8_SA_S9_EEENS6_IJNS7_ILi1EEESI_SI_EEESC_SE_Li256ELb1ELb1ELb1ELb0EEENS1_36VarlenDynamicPersistentTileSchedulerILi128ELi64ELi256ELi256ELb1ELb1ELb0ELb0ELb1ELb1EEEEEEEEEvNT_6ParamsE)
        /*023c*/ 	.word	0x00000000


	//----- nvinfo : EIATTR_MIN_STACK_SIZE
	.align		4
.L_106:
        /*0240*/ 	.byte	0x04, 0x12
        /*0242*/ 	.short	(.L_108 - .L_107)
	.align		4
.L_107:
        /*0244*/ 	.word	index@(_ZN7cutlass13device_kernelIN5flash19enable_sm80_to_sm89INS1_16FlashAttnFwdSm80INS1_25CollectiveMainloopFwdSm80ILi8ELi2ELb0EN4cute5tupleIJNS5_1CILi128EEENS7_ILi64EEENS7_ILi192EEEEEELi192ENS_6half_tEfNS_4arch4Sm80ELb0ELb1ELb0ELb0ELb1ELb0ELb1ELb1EEENS1_21CollectiveEpilogueFwdINS6_IJS8_SA_S9_EEENS6_IJNS7_ILi1EEESI_SI_EEESC_SE_Li256ELb0ELb1ELb1ELb0EEENS1_19SingleTileSchedulerILb0ELb1ELb1ELi128EEEEEEEEEvNT_6ParamsE)
        /*0248*/ 	.word	0x00000000


	//----- nvinfo : EIATTR_MIN_STACK_SIZE
	.align		4
.L_108:
        /*024c*/ 	.byte	0x04, 0x12
        /*024e*/ 	.short	(.L_110 - .L_109)
	.align		4
.L_109:
        /*0250*/ 	.word	index@(_ZN7cutlass13device_kernelIN5flash19enable_sm80_to_sm89INS1_16FlashAttnFwdSm80INS1_25CollectiveMainloopFwdSm80ILi8ELi2ELb0EN4cute5tupleIJNS5_1CILi128EEENS7_ILi64EEENS7_ILi192EEEEEELi192ENS_6half_tEfNS_4arch4Sm80ELb0ELb1ELb0ELb1ELb1ELb0ELb1ELb1EEENS1_21CollectiveEpilogueFwdINS6_IJS8_SA_S9_EEENS6_IJNS7_ILi1EEESI_SI_EEESC_SE_Li256ELb1ELb1ELb1ELb0EEENS1_36VarlenDynamicPersistentTileSchedulerILi128ELi64ELi256ELi256ELb1ELb1ELb0ELb1ELb0ELb1EEEEEEEEEvNT_6ParamsE)
        /*0254*/ 	.word	0x00000000


	//----- nvinfo : EIATTR_MIN_STACK_SIZE
	.align		4
.L_110:
        /*0258*/ 	.byte	0x04, 0x12
        /*025a*/ 	.short	(.L_112 - .L_111)
	.align		4
.L_111:
        /*025c*/ 	.word	index@(_ZN7cutlass13device_kernelIN5flash19enable_sm80_to_sm89INS1_16FlashAttnFwdSm80INS1_25CollectiveMainloopFwdSm80ILi8ELi2ELb0EN4cute5tupleIJNS5_1CILi128EEENS7_ILi64EEENS7_ILi192EEEEEELi192ENS_6half_tEfNS_4arch4Sm80ELb0ELb1ELb0ELb1ELb1ELb1ELb1ELb1EEENS1_21CollectiveEpilogueFwdINS6_IJS8_SA_S9_EEENS6_IJNS7_ILi1EEESI_SI_EEESC_SE_Li256ELb1ELb1ELb1ELb0EEENS1_36VarlenDynamicPersistentTileSchedulerILi128ELi64ELi256ELi256ELb1ELb1ELb0ELb1ELb0ELb1EEEEEEEEEvNT_6ParamsE)
        /*0260*/ 	.word	0x00000000


	//----- nvinfo : EIATTR_MIN_STACK_SIZE
	.align		4
.L_112:
        /*0264*/ 	.byte	0x04, 0x12
        /*0266*/ 	.short	(.L_114 - .L_113)
	.align		4
.L_113:
        /*0268*/ 	.word	index@(_ZN7cutlass13device_kernelIN5flash19enable_sm80_to_sm89INS1_16FlashAttnFwdSm80INS1_25CollectiveMainloopFwdSm80ILi8ELi2ELb0EN4cute5tupleIJNS5_1CILi128EEENS7_ILi64EEENS7_ILi192EEEEEELi192ENS_6half_tEfNS_4arch4Sm80ELb1ELb0ELb0ELb0ELb1ELb0ELb1ELb1EEENS1_21CollectiveEpilogueFwdINS6_IJS8_SA_S9_EEENS6_IJNS7_ILi1EEESI_SI_EEESC_SE_Li256ELb0ELb1ELb1ELb0EEENS1_30DynamicPersistentTileSchedulerILi256ELi256ELb1ELb1ELb0EEEEEEEEEvNT_6ParamsE)
        /*026c*/ 	.word	0x00000000


	//----- nvinfo : EIATTR_MIN_STACK_SIZE
	.align		4
.L_114:
        /*0270*/ 	.byte	0x04, 0x12
        /*0272*/ 	.short	(.L_116 - .L_115)
	.align		4
.L_115:
        /*0274*/ 	.word	index@(_ZN7cutlass13device_kernelIN5flash19enable_sm80_to_sm89INS1_16FlashAttnFwdSm80INS1_25CollectiveMainloopFwdSm80ILi8ELi2ELb0EN4cute5tupleIJNS5_1CILi128EEENS7_ILi64EEENS7_ILi192EEEEEELi192ENS_6half_tEfNS_4arch4Sm80ELb1ELb0ELb0ELb1ELb1ELb0ELb1ELb1EEENS1_21CollectiveEpilogueFwdINS6_IJS8_SA_S9_EEENS6_IJNS7_ILi1EEESI_SI_EEESC_SE_Li256ELb1ELb1ELb1ELb0EEENS1_36VarlenDynamicPersistentTileSchedulerILi128ELi64ELi256ELi256ELb1ELb1ELb0ELb1ELb1ELb1EEEEEEEEEvNT_6ParamsE)
        /*0278*/ 	.word	0x00000000


	//----- nvinfo : EIATTR_MIN_STACK_SIZE
	.align		4
.L_116:
        /*027c*/ 	.byte	0x04, 0x12
        /*027e*/ 	.short	(.L_118 - .L_117)
	.align		4
.L_117:
        /*0280*/ 	.word	index@(_ZN7cutlass13device_kernelIN5flash19enable_sm80_to_sm89INS1_16FlashAttnFwdSm80INS1_25CollectiveMainloopFwdSm80ILi8ELi2ELb0EN4cute5tupleIJNS5_1CILi128EEENS7_ILi64EEENS7_ILi192EEEEEELi192ENS_6half_tEfNS_4arch4Sm80ELb1ELb0ELb0ELb1ELb1ELb1ELb1ELb1EEENS1_21CollectiveEpilogueFwdINS6_IJS8_SA_S9_EEENS6_IJNS7_ILi1EEESI_SI_EEESC_SE_Li256ELb1ELb1ELb1ELb0EEENS1_36VarlenDynamicPersistentTileSchedulerILi128ELi64ELi256ELi256ELb1ELb1ELb0ELb1ELb1ELb1EEEEEEEEEvNT_6ParamsE)
        /*0284*/ 	.word	0x00000000
.L_118:


//--------------------- .nv.compat                --------------------------
	.section	.nv.compat,"",@"SHT_CUDA_COMPAT_INFO"
	.align	4
        /*0000*/ 	.byte	0x02, 0x09, 0x01, 0x00, 0x02, 0x02, 0x01, 0x00, 0x02, 0x05, 0x05, 0x00, 0x03, 0x07, 0x01, 0x01
        /*0010*/ 	.byte	0x02, 0x03, 0x00, 0x00, 0x02, 0x06, 0x01, 0x00, 0x04, 0x0b, 0x08, 0x00, 0x00, 0x00, 0x00, 0x00
        /*0020*/ 	.byte	0x00, 0x00, 0x00, 0x00


//--------------------- .nv.info._ZN7cutlass13device_kernelIN5flash19enable_sm80_to_sm89INS1_16FlashAttnFwdSm80INS1_25CollectiveMainloopFwdSm80ILi8ELi1ELb0EN4cute5tupleIJNS5_1CILi128EEENS7_ILi64EEENS7_ILi192EEEEEELi192ENS_6half_tEfNS_4arch4Sm80ELb0ELb0ELb0ELb0ELb1ELb0ELb1ELb1EEENS1_21CollectiveEpilogueFwdINS6_IJS8_SA_S9_EEENS6_IJNS7_ILi1EEESI_SI_EEESC_SE_Li256ELb0ELb1ELb1ELb0EEENS1_19SingleTileSchedulerILb0ELb1ELb1ELi128EEEEEEEEEvNT_6ParamsE --------------------------
	.section	.nv.info._ZN7cutlass13device_kernelIN5flash19enable_sm80_to_sm89INS1_16FlashAttnFwdSm80INS1_25CollectiveMainloopFwdSm80ILi8ELi1ELb0EN4cute5tupleIJNS5_1CILi128EEENS7_ILi64EEENS7_ILi192EEEEEELi192ENS_6half_tEfNS_4arch4Sm80ELb0ELb0ELb0ELb0ELb1ELb0ELb1ELb1EEENS1_21CollectiveEpilogueFwdINS6_IJS8_SA_S9_EEENS6_IJNS7_ILi1EEESI_SI_EEESC_SE_Li256ELb0ELb1ELb1ELb0EEENS1_19SingleTileSchedulerILb0ELb1ELb1ELi128EEEEEEEEEvNT_6ParamsE,"",@"SHT_CUDA_INFO"
	.sectionflags	@""
	.align	4


	//----- nvinfo : EIATTR_CUDA_API_VERSION
	.align		4
        /*0000*/ 	.byte	0x04, 0x37
        /*0002*/ 	.short	(.L_120 - .L_119)
.L_119:
        /*0004*/ 	.word	0x00000082


	//----- nvinfo : EIATTR_KPARAM_INFO
	.align		4
.L_120:
        /*0008*/ 	.byte	0x04, 0x17
        /*000a*/ 	.short	(.L_122 - .L_121)
.L_121:
        /*000c*/ 	.word	0x00000000
        /*0010*/ 	.short	0x0000
        /*0012*/ 	.short	0x0000
        /*0014*/ 	.byte	0x00, 0xf0, 0x61, 0x10


	//----- nvinfo : EIATTR_SPARSE_MMA_MASK
	.align		4
.L_122:
        /*0018*/ 	.byte	0x03, 0x50
        /*001a*/ 	.short	0x0000


	//----- nvinfo : EIATTR_MAXREG_COUNT
	.align		4
        /*001c*/ 	.byte	0x03, 0x1b
        /*001e*/ 	.short	0x00ff


	//----- nvinfo : EIATTR_MERCURY_ISA_VERSION
	.align		4
        /*0020*/ 	.byte	0x03, 0x5f
        /*0022*/ 	.short	0x0101


	//----- nvinfo : EIATTR_EXIT_INSTR_OFFSETS
	.align		4
        /*0024*/ 	.byte	0x04, 0x1c
        /*0026*/ 	.short	(.L_124 - .L_123)


	//   ....[0]....
.L_123:
        /*0028*/ 	.word	0x00000010


	//----- nvinfo : EIATTR_MAX_THREADS
	.align		4
.L_124:
        /*002c*/ 	.byte	0x04, 0x05
        /*002e*/ 	.short	(.L_126 - .L_125)
.L_125:
        /*0030*/ 	.word	0x00000100
        /*0034*/ 	.word	0x00000001
        /*0038*/ 	.word	0x00000001


	//----- nvinfo : EIATTR_CBANK_PARAM_SIZE
	.align		4
.L_126:
        /*003c*/ 	.byte	0x03, 0x19
        /*003e*/ 	.short	0x0418


	//----- nvinfo : EIATTR_PARAM_CBANK
	.align		4
        /*0040*/ 	.byte	0x04, 0x0a
        /*0042*/ 	.short	(.L_128 - .L_127)
	.align		4
.L_127:
        /*0044*/ 	.word	index@(.nv.constant0._ZN7cutlass13device_kernelIN5flash19enable_sm80_to_sm89INS1_16FlashAttnFwdSm80INS1_25CollectiveMainloopFwdSm80ILi8ELi1ELb0EN4cute5tupleIJNS5_1CILi128EEENS7_ILi64EEENS7_ILi192EEEEEELi192ENS_6half_tEfNS_4arch4Sm80ELb0ELb0ELb0ELb0ELb1ELb0ELb1ELb1EEENS1_21CollectiveEpilogueFwdINS6_IJS8_SA_S9_EEENS6_IJNS7_ILi1EEESI_SI_EEESC_SE_Li256ELb0ELb1ELb1ELb0EEENS1_19SingleTileSchedulerILb0ELb1ELb1ELi128EEEEEEEEEvNT_6ParamsE)
        /*0048*/ 	.short	0x0210
        /*004a*/ 	.short	0x0418


	//----- nvinfo : EIATTR_SW_WAR
	.align		4
.L_128:
        /*004c*/ 	.byte	0x04, 0x36
        /*004e*/ 	.short	(.L_130 - .L_129)
.L_129:
        /*0050*/ 	.word	0x00000008
.L_130:


//--------------------- .nv.info._ZN7cutlass13device_kernelIN5flash19enable_sm80_to_sm89INS1_16FlashAttnFwdSm80INS1_25CollectiveMainloopFwdSm80ILi8ELi1ELb0EN4cute5tupleIJNS5_1CILi128EEENS7_ILi64EEENS7_ILi192EEEEEELi192ENS_6half_tEfNS_4arch4Sm80ELb0ELb0ELb0ELb1ELb1ELb0ELb1ELb1EEENS1_21CollectiveEpilogueFwdINS6_IJS8_SA_S9_EEENS6_IJNS7_ILi1EEESI_SI_EEESC_SE_Li256ELb1ELb1ELb1ELb0EEENS1_36VarlenDynamicPersistentTileSchedulerILi128ELi64ELi256ELi256ELb1ELb1ELb0ELb0ELb1ELb1EEEEEEEEEvNT_6ParamsE --------------------------
	.section	.nv.info._ZN7cutlass13device_kernelIN5flash19enable_sm80_to_sm89INS1_16FlashAttnFwdSm80INS1_25CollectiveMainloopFwdSm80ILi8ELi1ELb0EN4cute5tupleIJNS5_1CILi128EEENS7_ILi64EEENS7_ILi192EEEEEELi192ENS_6half_tEfNS_4arch4Sm80ELb0ELb0ELb0ELb1ELb1ELb0ELb1ELb1EEENS1_21CollectiveEpilogueFwdINS6_IJS8_SA_S9_EEENS6_IJNS7_ILi1EEESI_SI_EEESC_SE_Li256ELb1ELb1ELb1ELb0EEENS1_36VarlenDynamicPersistentTileSchedulerILi128ELi64ELi256ELi256ELb1ELb1ELb0ELb0ELb1ELb1EEEEEEEEEvNT_6ParamsE,"",@"SHT_CUDA_INFO"
	.sectionflags	@""
	.align	4


	//----- nvinfo : EIATTR_CUDA_API_VERSION
	.align		4
        /*0000*/ 	.byte	0x04, 0x37
        /*0002*/ 	.short	(.L_132 - .L_131)
.L_131:
        /*0004*/ 	.word	0x00000082


	//----- nvinfo : EIATTR_KPARAM_INFO
	.align		4
.L_132:
        /*0008*/ 	.byte	0x04, 0x17
        /*000a*/ 	.short	(.L_134 - .L_133)
.L_133:
        /*000c*/ 	.word	0x00000000
        /*0010*/ 	.short	0x0000
        /*0012*/ 	.short	0x0000
        /*0014*/ 	.byte	0x00, 0xf0, 0xe1, 0x10


	//----- nvinfo : EIATTR_SPARSE_MMA_MASK
	.align		4
.L_134:
        /*0018*/ 	.byte	0x03, 0x50
        /*001a*/ 	.short	0x0000


	//----- nvinfo : EIATTR_MAXREG_COUNT
	.align		4
        /*001c*/ 	.byte	0x03, 0x1b
        /*001e*/ 	.short	0x00ff


	//----- nvinfo : EIATTR_MERCURY_ISA_VERSION
	.align		4
        /*0020*/ 	.byte	0x03, 0x5f
        /*0022*/ 	.short	0x0101


	//----- nvinfo : EIATTR_EXIT_INSTR_OFFSETS
	.align		4
        /*0024*/ 	.byte	0x04, 0x1c
        /*0026*/ 	.short	(.L_136 - .L_135)


	//   ....[0]....
.L_135:
        /*0028*/ 	.word	0x00000010


	//----- nvinfo : EIATTR_MAX_THREADS
	.align		4
.L_136:
        /*002c*/ 	.byte	0x04, 0x05
        /*002e*/ 	.short	(.L_138 - .L_137)
.L_137:
        /*0030*/ 	.word	0x00000100
        /*0034*/ 	.word	0x00000001
        /*0038*/ 	.word	0x00000001


	//----- nvinfo : EIATTR_CBANK_PARAM_SIZE
	.align		4
.L_138:
        /*003c*/ 	.byte	0x03, 0x19
        /*003e*/ 	.short	0x0438


	//----- nvinfo : EIATTR_PARAM_CBANK
	.align		4
        /*0040*/ 	.byte	0x04, 0x0a
        /*0042*/ 	.short	(.L_140 - .L_139)
	.align		4
.L_139:
        /*0044*/ 	.word	index@(.nv.constant0._ZN7cutlass13device_kernelIN5flash19enable_sm80_to_sm89INS1_16FlashAttnFwdSm80INS1_25CollectiveMainloopFwdSm80ILi8ELi1ELb0EN4cute5tupleIJNS5_1CILi128EEENS7_ILi64EEENS7_ILi192EEEEEELi192ENS_6half_tEfNS_4arch4Sm80ELb0ELb0ELb0ELb1ELb1ELb0ELb1ELb1EEENS1_21CollectiveEpilogueFwdINS6_IJS8_SA_S9_EEENS6_IJNS7_ILi1EEESI_SI_EEESC_SE_Li256ELb1ELb1ELb1ELb0EEENS1_36VarlenDynamicPersistentTileSchedulerILi128ELi64ELi256ELi256ELb1ELb1ELb0ELb0ELb1ELb1EEEEEEEEEvNT_6ParamsE)
        /*0048*/ 	.short	0x0210
        /*004a*/ 	.short	0x0438


	//----- nvinfo : EIATTR_SW_WAR
	.align		4
.L_140:
        /*004c*/ 	.byte	0x04, 0x36
        /*004e*/ 	.short	(.L_142 - .L_141)
.L_141:
        /*0050*/ 	.word	0x00000008
.L_142:


//--------------------- .nv.info._ZN7cutlass13device_kernelIN5flash19enable_sm80_to_sm89INS1_16FlashAttnFwdSm80INS1_25CollectiveMainloopFwdSm80ILi8ELi1ELb0EN4cute5tupleIJNS5_1CILi128EEENS7_ILi64EEENS7_ILi192EEEEEELi192ENS_6half_tEfNS_4arch4Sm80ELb0ELb0ELb0ELb1ELb1ELb1ELb1ELb1EEENS1_21CollectiveEpilogueFwdINS6_IJS8_SA_S9_EEENS6_IJNS7_ILi1EEESI_SI_EEESC_SE_Li256ELb1ELb1ELb1ELb0EEENS1_36VarlenDynamicPersistentTileSchedulerILi128ELi64ELi256ELi256ELb1ELb1ELb0ELb0ELb1ELb1EEEEEEEEEvNT_6ParamsE --------------------------
	.section	.nv.info._ZN7cutlass13device_kernelIN5flash19enable_sm80_to_sm89INS1_16FlashAttnFwdSm80INS1_25CollectiveMainloopFwdSm80ILi8ELi1ELb0EN4cute5tupleIJNS5_1CILi128EEENS7_ILi64EEENS7_ILi192EEEEEELi192ENS_6half_tEfNS_4arch4Sm80ELb0ELb0ELb0ELb1ELb1ELb1ELb1ELb1EEENS1_21CollectiveEpilogueFwdINS6_IJS8_SA_S9_EEENS6_IJNS7_ILi1EEESI_SI_EEESC_SE_Li256ELb1ELb1ELb1ELb0EEENS1_36VarlenDynamicPersistentTileSchedulerILi128ELi64ELi256ELi256ELb1ELb1ELb0ELb0ELb1ELb1EEEEEEEEEvNT_6ParamsE,"",@"SHT_CUDA_INFO"
	.sectionflags	@""
	.align	4


	//----- nvinfo : EIATTR_CUDA_API_VERSION
	.align		4
        /*0000*/ 	.byte	0x04, 0x37
        /*0002*/ 	.short	(.L_144 - .L_143)
.L_143:
        /*0004*/ 	.word	0x00000082


	//----- nvinfo : EIATTR_KPARAM_INFO
	.align		4
.L_144:
        /*0008*/ 	.byte	0x04, 0x17
        /*000a*/ 	.short	(.L_146 - .L_145)
.L_145:
        /*000c*/ 	.word	0x00000000
        /*0010*/ 	.short	0x0000
        /*0012*/ 	.short	0x0000
        /*0014*/ 	.byte	0x00, 0xf0, 0xe1, 0x10


	//----- nvinfo : EIATTR_SPARSE_MMA_MASK
	.align		4
.L_146:
        /*0018*/ 	.byte	0x03, 0x50
        /*001a*/ 	.short	0x0000


	//----- nvinfo : EIATTR_MAXREG_COUNT
	.align		4
        /*001c*/ 	.byte	0x03, 0x1b
        /*001e*/ 	.short	0x00ff


	//----- nvinfo : EIATTR_MERCURY_ISA_VERSION
	.align		4
        /*0020*/ 	.byte	0x03, 0x5f
        /*0022*/ 	.short	0x0101


	//----- nvinfo : EIATTR_EXIT_INSTR_OFFSETS
	.align		4
        /*0024*/ 	.byte	0x04, 0x1c
        /*0026*/ 	.short	(.L_148 - .L_147)


	//   ....[0]....
.L_147:
        /*0028*/ 	.word	0x00000010


	//----- nvinfo : EIATTR_MAX_THREADS
	.align		4
.L_148:
        /*002c*/ 	.byte	0x04, 0x05
        /*002e*/ 	.short	(.L_150 - .L_149)
.L_149:
        /*0030*/ 	.word	0x00000100
        /*0034*/ 	.word	0x00000001
        /*0038*/ 	.word	0x00000001


	//----- nvinfo : EIATTR_CBANK_PARAM_SIZE
	.align		4
.L_150:
        /*003c*/ 	.byte	0x03, 0x19
        /*003e*/ 	.short	0x0438


	//----- nvinfo : EIATTR_PARAM_CBANK
	.align		4
        /*0040*/ 	.byte	0x04, 0x0a
        /*0042*/ 	.short	(.L_152 - .L_151)
	.align		4
.L_151:
        /*0044*/ 	.word	index@(.nv.constant0._ZN7cutlass13device_kernelIN5flash19enable_sm80_to_sm89INS1_16FlashAttnFwdSm80INS1_25CollectiveMainloopFwdSm80ILi8ELi1ELb0EN4cute5tupleIJNS5_1CILi128EEENS7_ILi64EEENS7_ILi192EEEEEELi192ENS_6half_tEfNS_4arch4Sm80ELb0ELb0ELb0ELb1ELb1ELb1ELb1ELb1EEENS1_21CollectiveEpilogueFwdINS6_IJS8_SA_S9_EEENS6_IJNS7_ILi1EEESI_SI_EEESC_SE_Li256ELb1ELb1ELb1ELb0EEENS1_36VarlenDynamicPersistentTileSchedulerILi128ELi64ELi256ELi256ELb1ELb1ELb0ELb0ELb1ELb1EEEEEEEEEvNT_6ParamsE)
        /*0048*/ 	.short	0x0210
        /*004a*/ 	.short	0x0438


	//----- nvinfo : EIATTR_SW_WAR
	.align		4
.L_152:
        /*004c*/ 	.byte	0x04, 0x36
        /*004e*/ 	.short	(.L_154 - .L_153)
.L_153:
        /*0050*/ 	.word	0x00000008
.L_154:


//--------------------- .nv.info._ZN7cutlass13device_kernelIN5flash19enable_sm80_to_sm89INS1_16FlashAttnFwdSm80INS1_25CollectiveMainloopFwdSm80ILi8ELi1ELb0EN4cute5tupleIJNS5_1CILi128EEENS7_ILi64EEENS7_ILi192EEEEEELi192ENS_6half_tEfNS_4arch4Sm80ELb0ELb1ELb0ELb0ELb1ELb0ELb1ELb1EEENS1_21CollectiveEpilogueFwdINS6_IJS8_SA_S9_EEENS6_IJNS7_ILi1EEESI_SI_EEESC_SE_Li256ELb0ELb1ELb1ELb0EEENS1_19SingleTileSchedulerILb0ELb1ELb1ELi128EEEEEEEEEvNT_6ParamsE --------------------------
	.section	.nv.info._ZN7cutlass13device_kernelIN5flash19enable_sm80_to_sm89INS1_16FlashAttnFwdSm80INS1_25CollectiveMainloopFwdSm80ILi8ELi1ELb0EN4cute5tupleIJNS5_1CILi128EEENS7_ILi64EEENS7_ILi192EEEEEELi192ENS_6half_tEfNS_4arch4Sm80ELb0ELb1ELb0ELb0ELb1ELb0ELb1ELb1EEENS1_21CollectiveEpilogueFwdINS6_IJS8_SA_S9_EEENS6_IJNS7_ILi1EEESI_SI_EEESC_SE_Li256ELb0ELb1ELb1ELb0EEENS1_19SingleTileSchedulerILb0ELb1ELb1ELi128EEEEEEEEEvNT_6ParamsE,"",@"SHT_CUDA_INFO"
	.sectionflags	@""
	.align	4


	//----- nvinfo : EIATTR_CUDA_API_VERSION
	.align		4
        /*0000*/ 	.byte	0x04, 0x37
        /*0002*/ 	.short	(.L_156 - .L_155)
.L_155:
        /*0004*/ 	.word	0x00000082


	//----- nvinfo : EIATTR_KPARAM_INFO
	.align		4
.L_156:
        /*0008*/ 	.byte	0x04, 0x17
        /*000a*/ 	.short	(.L_158 - .L_157)
.L_157:
        /*000c*/ 	.word	0x00000000
        /*0010*/ 	.short	0x0000
        /*0012*/ 	.short	0x0000
        /*0014*/ 	.byte	0x00, 0xf0, 0x61, 0x10


	//----- nvinfo : EIATTR_SPARSE_MMA_MASK
	.align		4
.L_158:
        /*0018*/ 	.byte	0x03, 0x50
        /*001a*/ 	.short	0x0000


	//----- nvinfo : EIATTR_MAXREG_COUNT
	.align		4
        /*001c*/ 	.byte	0x03, 0x1b
        /*001e*/ 	.short	0x00ff


	//----- nvinfo : EIATTR_MERCURY_ISA_VERSION
	.align		4
        /*0020*/ 	.byte	0x03, 0x5f
        /*0022*/ 	.short	0x0101


	//----- nvinfo : EIATTR_EXIT_INSTR_OFFSETS
	.align		4
        /*0024*/ 	.byte	0x04, 0x1c
        /*0026*/ 	.short	(.L_160 - .L_159)


	//   ....[0]....
.L_159:
        /*0028*/ 	.word	0x00000010


	//----- nvinfo : EIATTR_MAX_THREADS
	.align		4
.L_160:
        /*002c*/ 	.byte	0x04, 0x05
        /*002e*/ 	.short	(.L_162 - .L_161)
.L_161:
        /*0030*/ 	.word	0x00000100
        /*0034*/ 	.word	0x00000001
        /*0038*/ 	.word	0x00000001


	//----- nvinfo : EIATTR_CBANK_PARAM_SIZE
	.align		4
.L_162:
        /*003c*/ 	.byte	0x03, 0x19
        /*003e*/ 	.short	0x0418


	//----- nvinfo : EIATTR_PARAM_CBANK
	.align		4
        /*0040*/ 	.byte	0x04, 0x0a
        /*0042*/ 	.short	(.L_164 - .L_163)
	.align		4
.L_163:
        /*0044*/ 	.word	index@(.nv.constant0._ZN7cutlass13device_kernelIN5flash19enable_sm80_to_sm89INS1_16FlashAttnFwdSm80INS1_25CollectiveMainloopFwdSm80ILi8ELi1ELb0EN4cute5tupleIJNS5_1CILi128EEENS7_ILi64EEENS7_ILi192EEEEEELi192ENS_6half_tEfNS_4arch4Sm80ELb0ELb1ELb0ELb0ELb1ELb0ELb1ELb1EEENS1_21CollectiveEpilogueFwdINS6_IJS8_SA_S9_EEENS6_IJNS7_ILi1EEESI_SI_EEESC_SE_Li256ELb0ELb1ELb1ELb0EEENS1_19SingleTileSchedulerILb0ELb1ELb1ELi128EEEEEEEEEvNT_6ParamsE)
        /*0048*/ 	.short	0x0210
        /*004a*/ 	.short	0x0418


	//----- nvinfo : EIATTR_SW_WAR
	.align		4
.L_164:
        /*004c*/ 	.byte	0x04, 0x36
        /*004e*/ 	.short	(.L_166 - .L_165)
.L_165:
        /*0050*/ 	.word	0x00000008
.L_166:


//--------------------- .nv.info._ZN7cutlass13device_kernelIN5flash19enable_sm80_to_sm89INS1_16FlashAttnFwdSm80INS1_25CollectiveMainloopFwdSm80ILi8ELi1ELb0EN4cute5tupleIJNS5_1CILi128EEENS7_ILi64EEENS7_ILi192EEEEEELi192ENS_6half_tEfNS_4arch4Sm80ELb0ELb1ELb0ELb1ELb1ELb0ELb1ELb1EEENS1_21CollectiveEpilogueFwdINS6_IJS8_SA_S9_EEENS6_IJNS7_ILi1EEESI_SI_EEESC_SE_Li256ELb1ELb1ELb1ELb0EEENS1_36VarlenDynamicPersistentTileSchedulerILi128ELi64ELi256ELi256ELb1ELb1ELb0ELb1ELb0ELb1EEEEEEEEEvNT_6ParamsE --------------------------
	.section	.nv.info._ZN7cutlass13device_kernelIN5flash19enable_sm80_to_sm89INS1_16FlashAttnFwdSm80INS1_25CollectiveMainloopFwdSm80ILi8ELi1ELb0EN4cute5tupleIJNS5_1CILi128EEENS7_ILi64EEENS7_ILi192EEEEEELi192ENS_6half_tEfNS_4arch4Sm80ELb0ELb1ELb0ELb1ELb1ELb0ELb1ELb1EEENS1_21CollectiveEpilogueFwdINS6_IJS8_SA_S9_EEENS6_IJNS7_ILi1EEESI_SI_EEESC_SE_Li256ELb1ELb1ELb1ELb0EEENS1_36VarlenDynamicPersistentTileSchedulerILi128ELi64ELi256ELi256ELb1ELb1ELb0ELb1ELb0ELb1EEEEEEEEEvNT_6ParamsE,"",@"SHT_CUDA_INFO"
	.sectionflags	@""
	.align	4


	//----- nvinfo : EIATTR_CUDA_API_VERSION
	.align		4
        /*0000*/ 	.byte	0x04, 0x37
        /*0002*/ 	.short	(.L_168 - .L_167)
.L_167:
        /*0004*/ 	.word	0x00000082


	//----- nvinfo : EIATTR_KPARAM_INFO
	.align		4
.L_168:
        /*0008*/ 	.byte	0x04, 0x17
        /*000a*/ 	.short	(.L_170 - .L_169)
.L_169:
        /*000c*/ 	.word	0x00000000
        /*0010*/ 	.short	0x0000
        /*0012*/ 	.short	0x0000
        /*0014*/ 	.byte	0x00, 0xf0, 0xe1, 0x10


	//----- nvinfo : EIATTR_SPARSE_MMA_MASK
	.align		4
.L_170:
        /*0018*/ 	.byte	0x03, 0x50
        /*001a*/ 	.short	0x0000


	//----- nvinfo : EIATTR_MAXREG_COUNT
	.align		4
        /*001c*/ 	.byte	0x03, 0x1b
        /*001e*/ 	.short	0x00ff


	//----- nvinfo : EIATTR_MERCURY_ISA_VERSION
	.align		4
        /*0020*/ 	.byte	0x03, 0x5f
        /*0022*/ 	.short	0x0101


	//----- nvinfo : EIATTR_EXIT_INSTR_OFFSETS
	.align		4
        /*0024*/ 	.byte	0x04, 0x1c
        /*0026*/ 	.short	(.L_172 - .L_171)


	//   ....[0]....
.L_171:
        /*0028*/ 	.word	0x00000010


	//----- nvinfo : EIATTR_MAX_THREADS
	.align		4
.L_172:
        /*002c*/ 	.byte	0x04, 0x05
        /*002e*/ 	.short	(.L_174 - .L_173)
.L_173:
        /*0030*/ 	.word	0x00000100
        /*0034*/ 	.word	0x00000001
        /*0038*/ 	.word	0x00000001


	//----- nvinfo : EIATTR_CBANK_PARAM_SIZE
	.align		4
.L_174:
        /*003c*/ 	.byte	0x03, 0x19
        /*003e*/ 	.short	0x0438


	//----- nvinfo : EIATTR_PARAM_CBANK
	.align		4
        /*0040*/ 	.byte	0x04, 0x0a
        /*0042*/ 	.short	(.L_176 - .L_175)
	.align		4
.L_175:
        /*0044*/ 	.word	index@(.nv.constant0._ZN7cutlass13device_kernelIN5flash19enable_sm80_to_sm89INS1_16FlashAttnFwdSm80INS1_25CollectiveMainloopFwdSm80ILi8ELi1ELb0EN4cute5tupleIJNS5_1CILi128EEENS7_ILi64EEENS7_ILi192EEEEEELi192ENS_6half_tEfNS_4arch4Sm80ELb0ELb1ELb0ELb1ELb1ELb0ELb1ELb1EEENS1_21CollectiveEpilogueFwdINS6_IJS8_SA_S9_EEENS6_IJNS7_ILi1EEESI_SI_EEESC_SE_Li256ELb1ELb1ELb1ELb0EEENS1_36VarlenDynamicPersistentTileSchedulerILi128ELi64ELi256ELi256ELb1ELb1ELb0ELb1ELb0ELb1EEEEEEEEEvNT_6ParamsE)
        /*0048*/ 	.short	0x0210
        /*004a*/ 	.short	0x0438


	//----- nvinfo : EIATTR_SW_WAR
	.align		4
.L_176:
        /*004c*/ 	.byte	0x04, 0x36
        /*004e*/ 	.short	(.L_178 - .L_177)
.L_177:
        /*0050*/ 	.word	0x00000008
.L_178:


//--------------------- .nv.info._ZN7cutlass13device_kernelIN5flash19enable_sm80_to_sm89INS1_16FlashAttnFwdSm80INS1_25CollectiveMainloopFwdSm80ILi8ELi1ELb0EN4cute5tupleIJNS5_1CILi128EEENS7_ILi64EEENS7_ILi192EEEEEELi192ENS_6half_tEfNS_4arch4Sm80ELb0ELb1ELb0ELb1ELb1ELb1ELb1ELb1EEENS1_21CollectiveEpilogueFwdINS6_IJS8_SA_S9_EEENS6_IJNS7_ILi1EEESI_SI_EEESC_SE_Li256ELb1ELb1ELb1ELb0EEENS1_36VarlenDynamicPersistentTileSchedulerILi128ELi64ELi256ELi256ELb1ELb1ELb0ELb1ELb0ELb1EEEEEEEEEvNT_6ParamsE --------------------------
	.section	.nv.info._ZN7cutlass13device_kernelIN5flash19enable_sm80_to_sm89INS1_16FlashAttnFwdSm80INS1_25CollectiveMainloopFwdSm80ILi8ELi1ELb0EN4cute5tupleIJNS5_1CILi128EEENS7_ILi64EEENS7_ILi192EEEEEELi192ENS_6half_tEfNS_4arch4Sm80ELb0ELb1ELb0ELb1ELb1ELb1ELb1ELb1EEENS1_21CollectiveEpilogueFwdINS6_IJS8_SA_S9_EEENS6_IJNS7_ILi1EEESI_SI_EEESC_SE_Li256ELb1ELb1ELb1ELb0EEENS1_36VarlenDynamicPersistentTileSchedulerILi128ELi64ELi256ELi256ELb1ELb1ELb0ELb1ELb0ELb1EEEEEEEEEvNT_6ParamsE,"",@"SHT_CUDA_INFO"
	.sectionflags	@""
	.align	4


	//----- nvinfo : EIATTR_CUDA_API_VERSION
	.align		4
        /*0000*/ 	.byte	0x04, 0x37
        /*0002*/ 	.short	(.L_180 - .L_179)
.L_179:
        /*0004*/ 	.word	0x00000082


	//----- nvinfo : EIATTR_KPARAM_INFO
	.align		4
.L_180:
        /*0008*/ 	.byte	0x04, 0x17
        /*000a*/ 	.short	(.L_182 - .L_181)
.L_181:
        /*000c*/ 	.word	0x00000000
        /*0010*/ 	.short	0x0000
        /*0012*/ 	.short	0x0000
        /*0014*/ 	.byte	0x00, 0xf0, 0xe1, 0x10


	//----- nvinfo : EIATTR_SPARSE_MMA_MASK
	.align		4
.L_182:
        /*0018*/ 	.byte	0x03, 0x50
        /*001a*/ 	.short	0x0000


	//----- nvinfo : EIATTR_MAXREG_COUNT
	.align		4
        /*001c*/ 	.byte	0x03, 0x1b
        /*001e*/ 	.short	0x00ff


	//----- nvinfo : EIATTR_MERCURY_ISA_VERSION
	.align		4
        /*0020*/ 	.byte	0x03, 0x5f
        /*0022*/ 	.short	0x0101


	//----- nvinfo : EIATTR_EXIT_INSTR_OFFSETS
	.align		4
        /*0024*/ 	.byte	0x04, 0x1c
        /*0026*/ 	.short	(.L_184 - .L_183)


	//   ....[0]....
.L_183:
        /*0028*/ 	.word	0x00000010


	//----- nvinfo : EIATTR_MAX_THREADS
	.align		4
.L_184:
        /*002c*/ 	.byte	0x04, 0x05
        /*002e*/ 	.short	(.L_186 - .L_185)
.L_185:
        /*0030*/ 	.word	0x00000100
        /*0034*/ 	.word	0x00000001
        /*0038*/ 	.word	0x00000001


	//----- nvinfo : EIATTR_CBANK_PARAM_SIZE
	.align		4
.L_186:
        /*003c*/ 	.byte	0x03, 0x19
        /*003e*/ 	.short	0x0438


	//----- nvinfo : EIATTR_PARAM_CBANK
	.align		4
        /*0040*/ 	.byte	0x04, 0x0a
        /*0042*/ 	.short	(.L_188 - .L_187)
	.align		4
.L_187:
        /*0044*/ 	.word	index@(.nv.constant0._ZN7cutlass13device_kernelIN5flash19enable_sm80_to_sm89INS1_16FlashAttnFwdSm80INS1_25CollectiveMainloopFwdSm80ILi8ELi1ELb0EN4cute5tupleIJNS5_1CILi128EEENS7_ILi64EEENS7_ILi192EEEEEELi192ENS_6half_tEfNS_4arch4Sm80ELb0ELb1ELb0ELb1ELb1ELb1ELb1ELb1EEENS1_21CollectiveEpilogueFwdINS6_IJS8_SA_S9_EEENS6_IJNS7_ILi1EEESI_SI_EEESC_SE_Li256ELb1ELb1ELb1ELb0EEENS1_36VarlenDynamicPersistentTileSchedulerILi128ELi64ELi256ELi256ELb1ELb1ELb0ELb1ELb0ELb1EEEEEEEEEvNT_6ParamsE)
        /*0048*/ 	.short	0x0210
        /*004a*/ 	.short	0x0438


	//----- nvinfo : EIATTR_SW_WAR
	.align		4
.L_188:
        /*004c*/ 	.byte	0x04, 0x36
        /*004e*/ 	.short	(.L_190 - .L_189)
.L_189:
        /*0050*/ 	.word	0x00000008
.L_190:


//--------------------- .nv.info._ZN7cutlass13device_kernelIN5flash19enable_sm80_to_sm89INS1_16FlashAttnFwdSm80INS1_25CollectiveMainloopFwdSm80ILi8ELi1ELb0EN4cute5tupleIJNS5_1CILi128EEENS7_ILi64EEENS7_ILi192EEEEEELi192ENS_6half_tEfNS_4arch4Sm80ELb1ELb0ELb0ELb0ELb1ELb0ELb1ELb1EEENS1_21CollectiveEpilogueFwdINS6_IJS8_SA_S9_EEENS6_IJNS7_ILi1EEESI_SI_EEESC_SE_Li256ELb0ELb1ELb1ELb0EEENS1_30DynamicPersistentTileSchedulerILi256ELi256ELb1ELb1ELb0EEEEEEEEEvNT_6ParamsE --------------------------
	.section	.nv.info._ZN7cutlass13device_kernelIN5flash19enable_sm80_to_sm89INS1_16FlashAttnFwdSm80INS1_25CollectiveMainloopFwdSm80ILi8ELi1ELb0EN4cute5tupleIJNS5_1CILi128EEENS7_ILi64EEENS7_ILi192EEEEEELi192ENS_6half_tEfNS_4arch4Sm80ELb1ELb0ELb0ELb0ELb1ELb0ELb1ELb1EEENS1_21CollectiveEpilogueFwdINS6_IJS8_SA_S9_EEENS6_IJNS7_ILi1EEESI_SI_EEESC_SE_Li256ELb0ELb1ELb1ELb0EEENS1_30DynamicPersistentTileSchedulerILi256ELi256ELb1ELb1ELb0EEEEEEEEEvNT_6ParamsE,"",@"SHT_CUDA_INFO"
	.sectionflags	@""
	.align	4


	//----- nvinfo : EIATTR_CUDA_API_VERSION
	.align		4
        /*0000*/ 	.byte	0x04, 0x37
        /*0002*/ 	.short	(.L_192 - .L_191)
.L_191:
        /*0004*/ 	.word	0x00000082


	//----- nvinfo : EIATTR_KPARAM_INFO
	.align		4
.L_192:
        /*0008*/ 	.byte	0x04, 0x17
        /*000a*/ 	.short	(.L_194 - .L_193)
.L_193:
        /*000c*/ 	.word	0x00000000
        /*0010*/ 	.short	0x0000
        /*0012*/ 	.short	0x0000
        /*0014*/ 	.byte	0x00, 0xf0, 0xa1, 0x10


	//----- nvinfo : EIATTR_SPARSE_MMA_MASK
	.align		4
.L_194:
        /*0018*/ 	.byte	0x03, 0x50
        /*001a*/ 	.short	0x0000


	//----- nvinfo : EIATTR_MAXREG_COUNT
	.align		4
        /*001c*/ 	.byte	0x03, 0x1b
        /*001e*/ 	.short	0x00ff


	//----- nvinfo : EIATTR_MERCURY_ISA_VERSION
	.align		4
        /*0020*/ 	.byte	0x03, 0x5f
        /*0022*/ 	.short	0x0101


	//----- nvinfo : EIATTR_EXIT_INSTR_OFFSETS
	.align		4
        /*0024*/ 	.byte	0x04, 0x1c
        /*0026*/ 	.short	(.L_196 - .L_195)


	//   ....[0]....
.L_195:
        /*0028*/ 	.word	0x00000010


	//----- nvinfo : EIATTR_MAX_THREADS
	.align		4
.L_196:
        /*002c*/ 	.byte	0x04, 0x05
        /*002e*/ 	.short	(.L_198 - .L_197)
.L_197:
        /*0030*/ 	.word	0x00000100
        /*0034*/ 	.word	0x00000001
        /*0038*/ 	.word	0x00000001


	//----- nvinfo : EIATTR_CBANK_PARAM_SIZE
	.align		4
.L_198:
        /*003c*/ 	.byte	0x03, 0x19
        /*003e*/ 	.short	0x0428


	//----- nvinfo : EIATTR_PARAM_CBANK
	.align		4
        /*0040*/ 	.byte	0x04, 0x0a
        /*0042*/ 	.short	(.L_200 - .L_199)
	.align		4
.L_199:
        /*0044*/ 	.word	index@(.nv.constant0._ZN7cutlass13device_kernelIN5flash19enable_sm80_to_sm89INS1_16FlashAttnFwdSm80INS1_25CollectiveMainloopFwdSm80ILi8ELi1ELb0EN4cute5tupleIJNS5_1CILi128EEENS7_ILi64EEENS7_ILi192EEEEEELi192ENS_6half_tEfNS_4arch4Sm80ELb1ELb0ELb0ELb0ELb1ELb0ELb1ELb1EEENS1_21CollectiveEpilogueFwdINS6_IJS8_SA_S9_EEENS6_IJNS7_ILi1EEESI_SI_EEESC_SE_Li256ELb0ELb1ELb1ELb0EEENS1_30DynamicPersistentTileSchedulerILi256ELi256ELb1ELb1ELb0EEEEEEEEEvNT_6ParamsE)
        /*0048*/ 	.short	0x0210
        /*004a*/ 	.short	0x0428


	//----- nvinfo : EIATTR_SW_WAR
	.align		4
.L_200:
        /*004c*/ 	.byte	0x04, 0x36
        /*004e*/ 	.short	(.L_202 - .L_201)
.L_201:
        /*0050*/ 	.word	0x00000008
.L_202:


//--------------------- .nv.info._ZN7cutlass13device_kernelIN5flash19enable_sm80_to_sm89INS1_16FlashAttnFwdSm80INS1_25CollectiveMainloopFwdSm80ILi8ELi1ELb0EN4cute5tupleIJNS5_1CILi128EEENS7_ILi64EEENS7_ILi192EEEEEELi192ENS_6half_tEfNS_4arch4Sm80ELb1ELb0ELb0ELb1ELb1ELb0ELb1ELb1EEENS1_21CollectiveEpilogueFwdINS6_IJS8_SA_S9_EEENS6_IJNS7_ILi1EEESI_SI_EEESC_SE_Li256ELb1ELb1ELb1ELb0EEENS1_36VarlenDynamicPersistentTileSchedulerILi128ELi64ELi256ELi256ELb1ELb1ELb0ELb1ELb1ELb1EEEEEEEEEvNT_6ParamsE --------------------------
	.section	.nv.info._ZN7cutlass13device_kernelIN5flash19enable_sm80_to_sm89INS1_16FlashAttnFwdSm80INS1_25CollectiveMainloopFwdSm80ILi8ELi1ELb0EN4cute5tupleIJNS5_1CILi128EEENS7_ILi64EEENS7_ILi192EEEEEELi192ENS_6half_tEfNS_4arch4Sm80ELb1ELb0ELb0ELb1ELb1ELb0ELb1ELb1EEENS1_21CollectiveEpilogueFwdINS6_IJS8_SA_S9_EEENS6_IJNS7_ILi1EEESI_SI_EEESC_SE_Li256ELb1ELb1ELb1ELb0EEENS1_36VarlenDynamicPersistentTileSchedulerILi128ELi64ELi256ELi256ELb1ELb1ELb0ELb1ELb1ELb1EEEEEEEEEvNT_6ParamsE,"",@"SHT_CUDA_INFO"
	.sectionflags	@""
	.align	4


	//----- nvinfo : EIATTR_CUDA_API_VERSION
	.align		4
        /*0000*/ 	.byte	0x04, 0x37
        /*0002*/ 	.short	(.L_204 - .L_203)
.L_203:
        /*0004*/ 	.word	0x00000082


	//----- nvinfo : EIATTR_KPARAM_INFO
	.align		4
.L_204:
        /*0008*/ 	.byte	0x04, 0x17
        /*000a*/ 	.short	(.L_206 - .L_205)
.L_205:
        /*000c*/ 	.word	0x00000000
        /*0010*/ 	.short	0x0000
        /*0012*/ 	.short	0x0000
        /*0014*/ 	.byte	0x00, 0xf0, 0xe1, 0x10


	//----- nvinfo : EIATTR_SPARSE_MMA_MASK
	.align		4
.L_206:
        /*0018*/ 	.byte	0x03, 0x50
        /*001a*/ 	.short	0x0000


	//----- nvinfo : EIATTR_MAXREG_COUNT
	.align		4
        /*001c*/ 	.byte	0x03, 0x1b
        /*001e*/ 	.short	0x00ff


	//----- nvinfo : EIATTR_MERCURY_ISA_VERSION
	.align		4
        /*0020*/ 	.byte	0x03, 0x5f
        /*0022*/ 	.short	0x0101


	//----- nvinfo : EIATTR_EXIT_INSTR_OFFSETS
	.align		4
        /*0024*/ 	.byte	0x04, 0x1c
        /*0026*/ 	.short	(.L_208 - .L_207)


	//   ....[0]....
.L_207:
        /*0028*/ 	.word	0x00000010


	//----- nvinfo : EIATTR_MAX_THREADS
	.align		4
.L_208:
        /*002c*/ 	.byte	0x04, 0x05
        /*002e*/ 	.short	(.L_210 - .L_209)
.L_209:
        /*0030*/ 	.word	0x00000100
        /*0034*/ 	.word	0x00000001
        /*0038*/ 	.word	0x00000001


	//----- nvinfo : EIATTR_CBANK_PARAM_SIZE
	.align		4
.L_210:
        /*003c*/ 	.byte	0x03, 0x19
        /*003e*/ 	.short	0x0438


	//----- nvinfo : EIATTR_PARAM_CBANK
	.align		4
        /*0040*/ 	.byte	0x04, 0x0a
        /*0042*/ 	.short	(.L_212 - .L_211)
	.align		4
.L_211:
        /*0044*/ 	.word	index@(.nv.constant0._ZN7cutlass13device_kernelIN5flash19enable_sm80_to_sm89INS1_16FlashAttnFwdSm80INS1_25CollectiveMainloopFwdSm80ILi8ELi1ELb0EN4cute5tupleIJNS5_1CILi128EEENS7_ILi64EEENS7_ILi192EEEEEELi192ENS_6half_tEfNS_4arch4Sm80ELb1ELb0ELb0ELb1ELb1ELb0ELb1ELb1EEENS1_21CollectiveEpilogueFwdINS6_IJS8_SA_S9_EEENS6_IJNS7_ILi1EEESI_SI_EEESC_SE_Li256ELb1ELb1ELb1ELb0EEENS1_36VarlenDynamicPersistentTileSchedulerILi128ELi64ELi256ELi256ELb1ELb1ELb0ELb1ELb1ELb1EEEEEEEEEvNT_6ParamsE)
        /*0048*/ 	.short	0x0210
        /*004a*/ 	.short	0x0438


	//----- nvinfo : EIATTR_SW_WAR
	.align		4
.L_212:
        /*004c*/ 	.byte	0x04, 0x36
        /*004e*/ 	.short	(.L_214 - .L_213)
.L_213:
        /*0050*/ 	.word	0x00000008
.L_214:


//--------------------- .nv.info._ZN7cutlass13device_kernelIN5flash19enable_sm80_to_sm89INS1_16FlashAttnFwdSm80INS1_25CollectiveMainloopFwdSm80ILi8ELi1ELb0EN4cute5tupleIJNS5_1CILi128EEENS7_ILi64EEENS7_ILi192EEEEEELi192ENS_6half_tEfNS_4arch4Sm80ELb1ELb0ELb0ELb1ELb1ELb1ELb1ELb1EEENS1_21CollectiveEpilogueFwdINS6_IJS8_SA_S9_EEENS6_IJNS7_ILi1EEESI_SI_EEESC_SE_Li256ELb1ELb1ELb1ELb0EEENS1_36VarlenDynamicPersistentTileSchedulerILi128ELi64ELi256ELi256ELb1ELb1ELb0ELb1ELb1ELb1EEEEEEEEEvNT_6ParamsE --------------------------
	.section	.nv.info._ZN7cutlass13device_kernelIN5flash19enable_sm80_to_sm89INS1_16FlashAttnFwdSm80INS1_25CollectiveMainloopFwdSm80ILi8ELi1ELb0EN4cute5tupleIJNS5_1CILi128EEENS7_ILi64EEENS7_ILi192EEEEEELi192ENS_6half_tEfNS_4arch4Sm80ELb1ELb0ELb0ELb1ELb1ELb1ELb1ELb1EEENS1_21CollectiveEpilogueFwdINS6_IJS8_SA_S9_EEENS6_IJNS7_ILi1EEESI_SI_EEESC_SE_Li256ELb1ELb1ELb1ELb0EEENS1_36VarlenDynamicPersistentTileSchedulerILi128ELi64ELi256ELi256ELb1ELb1ELb0ELb1ELb1ELb1EEEEEEEEEvNT_6ParamsE,"",@"SHT_CUDA_INFO"
	.sectionflags	@""
	.align	4


	//----- nvinfo : EIATTR_CUDA_API_VERSION
	.align		4
        /*0000*/ 	.byte	0x04, 0x37
        /*0002*/ 	.short	(.L_216 - .L_215)
.L_215:
        /*0004*/ 	.word	0x00000082


	//----- nvinfo : EIATTR_KPARAM_INFO
	.align		4
.L_216:
        /*0008*/ 	.byte	0x04, 0x17
        /*000a*/ 	.short	(.L_218 - .L_217)
.L_217:
        /*000c*/ 	.word	0x00000000
        /*0010*/ 	.short	0x0000
        /*0012*/ 	.short	0x0000
        /*0014*/ 	.byte	0x00, 0xf0, 0xe1, 0x10


	//----- nvinfo : EIATTR_SPARSE_MMA_MASK
	.align		4
.L_218:
        /*0018*/ 	.byte	0x03, 0x50
        /*001a*/ 	.short	0x0000


	//----- nvinfo : EIATTR_MAXREG_COUNT
	.align		4
        /*001c*/ 	.byte	0x03, 0x1b
        /*001e*/ 	.short	0x00ff


	//----- nvinfo : EIATTR_MERCURY_ISA_VERSION
	.align		4
        /*0020*/ 	.byte	0x03, 0x5f
        /*0022*/ 	.short	0x0101


	//----- nvinfo : EIATTR_EXIT_INSTR_OFFSETS
	.align		4
        /*0024*/ 	.byte	0x04, 0x1c
        /*0026*/ 	.short	(.L_220 - .L_219)


	//   ....[0]....
.L_219:
        /*0028*/ 	.word	0x00000010


	//----- nvinfo : EIATTR_MAX_THREADS
	.align		4
.L_220:
        /*002c*/ 	.byte	0x04, 0x05
        /*002e*/ 	.short	(.L_222 - .L_221)
.L_221:
        /*0030*/ 	.word	0x00000100
        /*0034*/ 	.word	0x00000001
        /*0038*/ 	.word	0x00000001


	//----- nvinfo : EIATTR_CBANK_PARAM_SIZE
	.align		4
.L_222:
        /*003c*/ 	.byte	0x03, 0x19
        /*003e*/ 	.short	0x0438


	//----- nvinfo : EIATTR_PARAM_CBANK
	.align		4
        /*0040*/ 	.byte	0x04, 0x0a
        /*0042*/ 	.short	(.L_224 - .L_223)
	.align		4
.L_223:
        /*0044*/ 	.word	index@(.nv.constant0._ZN7cutlass13device_kernelIN5flash19enable_sm80_to_sm89INS1_16FlashAttnFwdSm80INS1_25CollectiveMainloopFwdSm80ILi8ELi1ELb0EN4cute5tupleIJNS5_1CILi128EEENS7_ILi64EEENS7_ILi192EEEEEELi192ENS_6half_tEfNS_4arch4Sm80ELb1ELb0ELb0ELb1ELb1ELb1ELb1ELb1EEENS1_21CollectiveEpilogueFwdINS6_IJS8_SA_S9_EEENS6_IJNS7_ILi1EEESI_SI_EEESC_SE_Li256ELb1ELb1ELb1ELb0EEENS1_36VarlenDynamicPersistentTileSchedulerILi128ELi64ELi256ELi256ELb1ELb1ELb0ELb1ELb1ELb1EEEEEEEEEvNT_6ParamsE)
        /*0048*/ 	.short	0x0210
        /*004a*/ 	.short	0x0438


	//----- nvinfo : EIATTR_SW_WAR
	.align		4
.L_224:
        /*004c*/ 	.byte	0x04, 0x36
        /*004e*/ 	.short	(.L_226 - .L_225)
.L_225:
        /*0050*/ 	.word	0x00000008
.L_226:


//--------------------- .nv.info._ZN7cutlass13device_kernelIN5flash19enable_sm80_to_sm89INS1_16FlashAttnFwdSm80INS1_25CollectiveMainloopFwdSm80ILi8ELi2ELb0EN4cute5tupleIJNS5_1CILi128EEENS7_ILi64EEENS7_ILi192EEEEEELi192ENS_6half_tEfNS_4arch4Sm80ELb0ELb0ELb0ELb0ELb1ELb0ELb1ELb1EEENS1_21CollectiveEpilogueFwdINS6_IJS8_SA_S9_EEENS6_IJNS7_ILi1EEESI_SI_EEESC_SE_Li256ELb0ELb1ELb1ELb0EEENS1_19SingleTileSchedulerILb0ELb1ELb1ELi128EEEEEEEEEvNT_6ParamsE --------------------------
	.section	.nv.info._ZN7cutlass13device_kernelIN5flash19enable_sm80_to_sm89INS1_16FlashAttnFwdSm80INS1_25CollectiveMainloopFwdSm80ILi8ELi2ELb0EN4cute5tupleIJNS5_1CILi128EEENS7_ILi64EEENS7_ILi192EEEEEELi192ENS_6half_tEfNS_4arch4Sm80ELb0ELb0ELb0ELb0ELb1ELb0ELb1ELb1EEENS1_21CollectiveEpilogueFwdINS6_IJS8_SA_S9_EEENS6_IJNS7_ILi1EEESI_SI_EEESC_SE_Li256ELb0ELb1ELb1ELb0EEENS1_19SingleTileSchedulerILb0ELb1ELb1ELi128EEEEEEEEEvNT_6ParamsE,"",@"SHT_CUDA_INFO"
	.sectionflags	@""
	.align	4


	//----- nvinfo : EIATTR_CUDA_API_VERSION
	.align		4
        /*0000*/ 	.byte	0x04, 0x37
        /*0002*/ 	.short	(.L_228 - .L_227)
.L_227:
        /*0004*/ 	.word	0x00000082


	//----- nvinfo : EIATTR_KPARAM_INFO
	.align		4
.L_228:
        /*0008*/ 	.byte	0x04, 0x17
        /*000a*/ 	.short	(.L_230 - .L_229)
.L_229:
        /*000c*/ 	.word	0x00000000
        /*0010*/ 	.short	0x0000
        /*0012*/ 	.short	0x0000
        /*0014*/ 	.byte	0x00, 0xf0, 0x61, 0x10


	//----- nvinfo : EIATTR_SPARSE_MMA_MASK
	.align		4
.L_230:
        /*0018*/ 	.byte	0x03, 0x50
        /*001a*/ 	.short	0x0000


	//----- nvinfo : EIATTR_MAXREG_COUNT
	.align		4
        /*001c*/ 	.byte	0x03, 0x1b
        /*001e*/ 	.short	0x00ff


	//----- nvinfo : EIATTR_MERCURY_ISA_VERSION
	.align		4
        /*0020*/ 	.byte	0x03, 0x5f
        /*0022*/ 	.short	0x0101


	//----- nvinfo : EIATTR_EXIT_INSTR_OFFSETS
	.align		4
        /*0024*/ 	.byte	0x04, 0x1c
        /*0026*/ 	.short	(.L_232 - .L_231)


	//   ....[0]....
.L_231:
        /*0028*/ 	.word	0x00000010


	//----- nvinfo : EIATTR_MAX_THREADS
	.align		4
.L_232:
        /*002c*/ 	.byte	0x04, 0x05
        /*002e*/ 	.short	(.L_234 - .L_233)
.L_233:
        /*0030*/ 	.word	0x00000100
        /*0034*/ 	.word	0x00000001
        /*0038*/ 	.word	0x00000001


	//----- nvinfo : EIATTR_CBANK_PARAM_SIZE
	.align		4
.L_234:
        /*003c*/ 	.byte	0x03, 0x19
        /*003e*/ 	.short	0x0418


	//----- nvinfo : EIATTR_PARAM_CBANK
	.align		4
        /*0040*/ 	.byte	0x04, 0x0a
        /*0042*/ 	.short	(.L_236 - .L_235)
	.align		4
.L_235:
        /*0044*/ 	.word	index@(.nv.constant0._ZN7cutlass13device_kernelIN5flash19enable_sm80_to_sm89INS1_16FlashAttnFwdSm80INS1_25CollectiveMainloopFwdSm80ILi8ELi2ELb0EN4cute5tupleIJNS5_1CILi128EEENS7_ILi64EEENS7_ILi192EEEEEELi192ENS_6half_tEfNS_4arch4Sm80ELb0ELb0ELb0ELb0ELb1ELb0ELb1ELb1EEENS1_21CollectiveEpilogueFwdINS6_IJS8_SA_S9_EEENS6_IJNS7_ILi1EEESI_SI_EEESC_SE_Li256ELb0ELb1ELb1ELb0EEENS1_19SingleTileSchedulerILb0ELb1ELb1ELi128EEEEEEEEEvNT_6ParamsE)
        /*0048*/ 	.short	0x0210
        /*004a*/ 	.short	0x0418


	//----- nvinfo : EIATTR_SW_WAR
	.align		4
.L_236:
        /*004c*/ 	.byte	0x04, 0x36
        /*004e*/ 	.short	(.L_238 - .L_237)
.L_237:
        /*0050*/ 	.word	0x00000008
.L_238:


//--------------------- .nv.info._ZN7cutlass13device_kernelIN5flash19enable_sm80_to_sm89INS1_16FlashAttnFwdSm80INS1_25CollectiveMainloopFwdSm80ILi8ELi2ELb0EN4cute5tupleIJNS5_1CILi128EEENS7_ILi64EEENS7_ILi192EEEEEELi192ENS_6half_tEfNS_4arch4Sm80ELb0ELb0ELb0ELb1ELb1ELb0ELb1ELb1EEENS1_21CollectiveEpilogueFwdINS6_IJS8_SA_S9_EEENS6_IJNS7_ILi1EEESI_SI_EEESC_SE_Li256ELb1ELb1ELb1ELb0EEENS1_36VarlenDynamicPersistentTileSchedulerILi128ELi64ELi256ELi256ELb1ELb1ELb0ELb0ELb1ELb1EEEEEEEEEvNT_6ParamsE --------------------------
	.section	.nv.info._ZN7cutlass13device_kernelIN5flash19enable_sm80_to_sm89INS1_16FlashAttnFwdSm80INS1_25CollectiveMainloopFwdSm80ILi8ELi2ELb0EN4cute5tupleIJNS5_1CILi128EEENS7_ILi64EEENS7_ILi192EEEEEELi192ENS_6half_tEfNS_4arch4Sm80ELb0ELb0ELb0ELb1ELb1ELb0ELb1ELb1EEENS1_21CollectiveEpilogueFwdINS6_IJS8_SA_S9_EEENS6_IJNS7_ILi1EEESI_SI_EEESC_SE_Li256ELb1ELb1ELb1ELb0EEENS1_36VarlenDynamicPersistentTileSchedulerILi128ELi64ELi256ELi256ELb1ELb1ELb0ELb0ELb1ELb1EEEEEEEEEvNT_6ParamsE,"",@"SHT_CUDA_INFO"
	.sectionflags	@""
	.align	4


	//----- nvinfo : EIATTR_CUDA_API_VERSION
	.align		4
        /*0000*/ 	.byte	0x04, 0x37
        /*0002*/ 	.short	(.L_240 - .L_239)
.L_239:
        /*0004*/ 	.word	0x00000082


	//----- nvinfo : EIATTR_KPARAM_INFO
	.align		4
.L_240:
        /*0008*/ 	.byte	0x04, 0x17
        /*000a*/ 	.short	(.L_242 - .L_241)
.L_241:
        /*000c*/ 	.word	0x00000000
        /*0010*/ 	.short	0x0000
        /*0012*/ 	.short	0x0000
        /*0014*/ 	.byte	0x00, 0xf0, 0xe1, 0x10


	//----- nvinfo : EIATTR_SPARSE_MMA_MASK
	.align		4
.L_242:
        /*0018*/ 	.byte	0x03, 0x50
        /*001a*/ 	.short	0x0000


	//----- nvinfo : EIATTR_MAXREG_COUNT
	.align		4
        /*001c*/ 	.byte	0x03, 0x1b
        /*001e*/ 	.short	0x00ff


	//----- nvinfo : EIATTR_MERCURY_ISA_VERSION
	.align		4
        /*0020*/ 	.byte	0x03, 0x5f
        /*0022*/ 	.short	0x0101


	//----- nvinfo : EIATTR_EXIT_INSTR_OFFSETS
	.align		4
        /*0024*/ 	.byte	0x04, 0x1c
        /*0026*/ 	.short	(.L_244 - .L_243)


	//   ....[0]....
.L_243:
        /*0028*/ 	.word	0x00000010


	//----- nvinfo : EIATTR_MAX_THREADS
	.align		4
.L_244:
        /*002c*/ 	.byte	0x04, 0x05
        /*002e*/ 	.short	(.L_246 - .L_245)
.L_245:
        /*0030*/ 	.word	0x00000100
        /*0034*/ 	.word	0x00000001
        /*0038*/ 	.word	0x00000001


	//----- nvinfo : EIATTR_CBANK_PARAM_SIZE
	.align		4
.L_246:
        /*003c*/ 	.byte	0x03, 0x19
        /*003e*/ 	.short	0x0438


	//----- nvinfo : EIATTR_PARAM_CBANK
	.align		4
        /*0040*/ 	.byte	0x04, 0x0a
        /*0042*/ 	.short	(.L_248 - .L_247)
	.align		4
.L_247:
        /*0044*/ 	.word	index@(.nv.constant0._ZN7cutlass13device_kernelIN5flash19enable_sm80_to_sm89INS1_16FlashAttnFwdSm80INS1_25CollectiveMainloopFwdSm80ILi8ELi2ELb0EN4cute5tupleIJNS5_1CILi128EEENS7_ILi64EEENS7_ILi192EEEEEELi192ENS_6half_tEfNS_4arch4Sm80ELb0ELb0ELb0ELb1ELb1ELb0ELb1ELb1EEENS1_21CollectiveEpilogueFwdINS6_IJS8_SA_S9_EEENS6_IJNS7_ILi1EEESI_SI_EEESC_SE_Li256ELb1ELb1ELb1ELb0EEENS1_36VarlenDynamicPersistentTileSchedulerILi128ELi64ELi256ELi256ELb1ELb1ELb0ELb0ELb1ELb1EEEEEEEEEvNT_6ParamsE)
        /*0048*/ 	.short	0x0210
        /*004a*/ 	.short	0x0438


	//----- nvinfo : EIATTR_SW_WAR
	.align		4
.L_248:
        /*004c*/ 	.byte	0x04, 0x36
        /*004e*/ 	.short	(.L_250 - .L_249)
.L_249:
        /*0050*/ 	.word	0x00000008
.L_250:


//--------------------- .nv.info._ZN7cutlass13device_kernelIN5flash19enable_sm80_to_sm89INS1_16FlashAttnFwdSm80INS1_25CollectiveMainloopFwdSm80ILi8ELi2ELb0EN4cute5tupleIJNS5_1CILi128EEENS7_ILi64EEENS7_ILi192EEEEEELi192ENS_6half_tEfNS_4arch4Sm80ELb0ELb0ELb0ELb1ELb1ELb1ELb1ELb1EEENS1_21CollectiveEpilogueFwdINS6_IJS8_SA_S9_EEENS6_IJNS7_ILi1EEESI_SI_EEESC_SE_Li256ELb1ELb1ELb1ELb0EEENS1_36VarlenDynamicPersistentTileSchedulerILi128ELi64ELi256ELi256ELb1ELb1ELb0ELb0ELb1ELb1EEEEEEEEEvNT_6ParamsE --------------------------
	.section	.nv.info._ZN7cutlass13device_kernelIN5flash19enable_sm80_to_sm89INS1_16FlashAttnFwdSm80INS1_25CollectiveMainloopFwdSm80ILi8ELi2ELb0EN4cute5tupleIJNS5_1CILi128EEENS7_ILi64EEENS7_ILi192EEEEEELi192ENS_6half_tEfNS_4arch4Sm80ELb0ELb0ELb0ELb1ELb1ELb1ELb1ELb1EEENS1_21CollectiveEpilogueFwdINS6_IJS8_SA_S9_EEENS6_IJNS7_ILi1EEESI_SI_EEESC_SE_Li256ELb1ELb1ELb1ELb0EEENS1_36VarlenDynamicPersistentTileSchedulerILi128ELi64ELi256ELi256ELb1ELb1ELb0ELb0ELb1ELb1EEEEEEEEEvNT_6ParamsE,"",@"SHT_CUDA_INFO"
	.sectionflags	@""
	.align	4


	//----- nvinfo : EIATTR_CUDA_API_VERSION
	.align		4
        /*0000*/ 	.byte	0x04, 0x37
        /*0002*/ 	.short	(.L_252 - .L_251)
.L_251:
        /*0004*/ 	.word	0x00000082


	//----- nvinfo : EIATTR_KPARAM_INFO
	.align		4
.L_252:
        /*0008*/ 	.byte	0x04, 0x17
        /*000a*/ 	.short	(.L_254 - .L_253)
.L_253:
        /*000c*/ 	.word	0x00000000
        /*0010*/ 	.short	0x0000
        /*0012*/ 	.short	0x0000
        /*0014*/ 	.byte	0x00, 0xf0, 0xe1, 0x10


	//----- nvinfo : EIATTR_SPARSE_MMA_MASK
	.align		4
.L_254:
        /*0018*/ 	.byte	0x03, 0x50
        /*001a*/ 	.short	0x0000


	//----- nvinfo : EIATTR_MAXREG_COUNT
	.align		4
        /*001c*/ 	.byte	0x03, 0x1b
        /*001e*/ 	.short	0x00ff


	//----- nvinfo : EIATTR_MERCURY_ISA_VERSION
	.align		4
        /*0020*/ 	.byte	0x03, 0x5f
        /*0022*/ 	.short	0x0101


	//----- nvinfo : EIATTR_EXIT_INSTR_OFFSETS
	.align		4
        /*0024*/ 	.byte	0x04, 0x1c
        /*0026*/ 	.short	(.L_256 - .L_255)


	//   ....[0]....
.L_255:
        /*0028*/ 	.word	0x00000010


	//----- nvinfo : EIATTR_MAX_THREADS
	.align		4
.L_256:
        /*002c*/ 	.byte	0x04, 0x05
        /*002e*/ 	.short	(.L_258 - .L_257)
.L_257:
        /*0030*/ 	.word	0x00000100
        /*0034*/ 	.word	0x00000001
        /*0038*/ 	.word	0x00000001


	//----- nvinfo : EIATTR_CBANK_PARAM_SIZE
	.align		4
.L_258:
        /*003c*/ 	.byte	0x03, 0x19
        /*003e*/ 	.short	0x0438


	//----- nvinfo : EIATTR_PARAM_CBANK
	.align		4
        /*0040*/ 	.byte	0x04, 0x0a
        /*0042*/ 	.short	(.L_260 - .L_259)
	.align		4
.L_259:
        /*0044*/ 	.word	index@(.nv.constant0._ZN7cutlass13device_kernelIN5flash19enable_sm80_to_sm89INS1_16FlashAttnFwdSm80INS1_25CollectiveMainloopFwdSm80ILi8ELi2ELb0EN4cute5tupleIJNS5_1CILi128EEENS7_ILi64EEENS7_ILi192EEEEEELi192ENS_6half_tEfNS_4arch4Sm80ELb0ELb0ELb0ELb1ELb1ELb1ELb1ELb1EEENS1_21CollectiveEpilogueFwdINS6_IJS8_SA_S9_EEENS6_IJNS7_ILi1EEESI_SI_EEESC_SE_Li256ELb1ELb1ELb1ELb0EEENS1_36VarlenDynamicPersistentTileSchedulerILi128ELi64ELi256ELi256ELb1ELb1ELb0ELb0ELb1ELb1EEEEEEEEEvNT_6ParamsE)
        /*0048*/ 	.short	0x0210
        /*004a*/ 	.short	0x0438


	//----- nvinfo : EIATTR_SW_WAR
	.align		4
.L_260:
        /*004c*/ 	.byte	0x04, 0x36
        /*004e*/ 	.short	(.L_262 - .L_261)
.L_261:
        /*0050*/ 	.word	0x00000008
.L_262:


//--------------------- .nv.info._ZN7cutlass13device_kernelIN5flash19enable_sm80_to_sm89INS1_16FlashAttnFwdSm80INS1_25CollectiveMainloopFwdSm80ILi8ELi2ELb0EN4cute5tupleIJNS5_1CILi128EEENS7_ILi64EEENS7_ILi192EEEEEELi192ENS_6half_tEfNS_4arch4Sm80ELb0ELb1ELb0ELb0ELb1ELb0ELb1ELb1EEENS1_21CollectiveEpilogueFwdINS6_IJS8_SA_S9_EEENS6_IJNS7_ILi1EEESI_SI_EEESC_SE_Li256ELb0ELb1ELb1ELb0EEENS1_19SingleTileSchedulerILb0ELb1ELb1ELi128EEEEEEEEEvNT_6ParamsE --------------------------
	.section	.nv.info._ZN7cutlass13device_kernelIN5flash19enable_sm80_to_sm89INS1_16FlashAttnFwdSm80INS1_25CollectiveMainloopFwdSm80ILi8ELi2ELb0EN4cute5tupleIJNS5_1CILi128EEENS7_ILi64EEENS7_ILi192EEEEEELi192ENS_6half_tEfNS_4arch4Sm80ELb0ELb1ELb0ELb0ELb1ELb0ELb1ELb1EEENS1_21CollectiveEpilogueFwdINS6_IJS8_SA_S9_EEENS6_IJNS7_ILi1EEESI_SI_EEESC_SE_Li256ELb0ELb1ELb1ELb0EEENS1_19SingleTileSchedulerILb0ELb1ELb1ELi128EEEEEEEEEvNT_6ParamsE,"",@"SHT_CUDA_INFO"
	.sectionflags	@""
	.align	4


	//----- nvinfo : EIATTR_CUDA_API_VERSION
	.align		4
        /*0000*/ 	.byte	0x04, 0x37
        /*0002*/ 	.short	(.L_264 - .L_263)
.L_263:
        /*0004*/ 	.word	0x00000082


	//----- nvinfo : EIATTR_KPARAM_INFO
	.align		4
.L_264:
        /*0008*/ 	.byte	0x04, 0x17
        /*000a*/ 	.short	(.L_266 - .L_265)
.L_265:
        /*000c*/ 	.word	0x00000000
        /*0010*/ 	.short	0x0000
        /*0012*/ 	.short	0x0000
        /*0014*/ 	.byte	0x00, 0xf0, 0x61, 0x10


	//----- nvinfo : EIATTR_SPARSE_MMA_MASK
	.align		4
.L_266:
        /*0018*/ 	.byte	0x03, 0x50
        /*001a*/ 	.short	0x0000


	//----- nvinfo : EIATTR_MAXREG_COUNT
	.align		4
        /*001c*/ 	.byte	0x03, 0x1b
        /*001e*/ 	.short	0x00ff


	//----- nvinfo : EIATTR_MERCURY_ISA_VERSION
	.align		4
        /*0020*/ 	.byte	0x03, 0x5f
        /*0022*/ 	.short	0x0101


	//----- nvinfo : EIATTR_EXIT_INSTR_OFFSETS
	.align		4
        /*0024*/ 	.byte	0x04, 0x1c
        /*0026*/ 	.short	(.L_268 - .L_267)


	//   ....[0]....
.L_267:
        /*0028*/ 	.word	0x00000010


	//----- nvinfo : EIATTR_MAX_THREADS
	.align		4
.L_268:
        /*002c*/ 	.byte	0x04, 0x05
        /*002e*/ 	.short	(.L_270 - .L_269)
.L_269:
        /*0030*/ 	.word	0x00000100
        /*0034*/ 	.word	0x00000001
        /*0038*/ 	.word	0x00000001


	//----- nvinfo : EIATTR_CBANK_PARAM_SIZE
	.align		4
.L_270:
        /*003c*/ 	.byte	0x03, 0x19
        /*003e*/ 	.short	0x0418


	//----- nvinfo : EIATTR_PARAM_CBANK
	.align		4
        /*0040*/ 	.byte	0x04, 0x0a
        /*0042*/ 	.short	(.L_272 - .L_271)
	.align		4
.L_271:
        /*0044*/ 	.word	index@(.nv.constant0._ZN7cutlass13device_kernelIN5flash19enable_sm80_to_sm89INS1_16FlashAttnFwdSm80INS1_25CollectiveMainloopFwdSm80ILi8ELi2ELb0EN4cute5tupleIJNS5_1CILi128EEENS7_ILi64EEENS7_ILi192EEEEEELi192ENS_6half_tEfNS_4arch4Sm80ELb0ELb1ELb0ELb0ELb1ELb0ELb1ELb1EEENS1_21CollectiveEpilogueFwdINS6_IJS8_SA_S9_EEENS6_IJNS7_ILi1EEESI_SI_EEESC_SE_Li256ELb0ELb1ELb1ELb0EEENS1_19SingleTileSchedulerILb0ELb1ELb1ELi128EEEEEEEEEvNT_6ParamsE)
        /*0048*/ 	.short	0x0210
        /*004a*/ 	.short	0x0418


	//----- nvinfo : EIATTR_SW_WAR
	.align		4
.L_272:
        /*004c*/ 	.byte	0x04, 0x36
        /*004e*/ 	.short	(.L_274 - .L_273)
.L_273:
        /*0050*/ 	.word	0x00000008
.L_274:


//--------------------- .nv.info._ZN7cutlass13device_kernelIN5flash19enable_sm80_to_sm89INS1_16FlashAttnFwdSm80INS1_25CollectiveMainloopFwdSm80ILi8ELi2ELb0EN4cute5tupleIJNS5_1CILi128EEENS7_ILi64EEENS7_ILi192EEEEEELi192ENS_6half_tEfNS_4arch4Sm80ELb0ELb1ELb0ELb1ELb1ELb0ELb1ELb1EEENS1_21CollectiveEpilogueFwdINS6_IJS8_SA_S9_EEENS6_IJNS7_ILi1EEESI_SI_EEESC_SE_Li256ELb1ELb1ELb1ELb0EEENS1_36VarlenDynamicPersistentTileSchedulerILi128ELi64ELi256ELi256ELb1ELb1ELb0ELb1ELb0ELb1EEEEEEEEEvNT_6ParamsE --------------------------
	.section	.nv.info._ZN7cutlass13device_kernelIN5flash19enable_sm80_to_sm89INS1_16FlashAttnFwdSm80INS1_25CollectiveMainloopFwdSm80ILi8ELi2ELb0EN4cute5tupleIJNS5_1CILi128EEENS7_ILi64EEENS7_ILi192EEEEEELi192ENS_6half_tEfNS_4arch4Sm80ELb0ELb1ELb0ELb1ELb1ELb0ELb1ELb1EEENS1_21CollectiveEpilogueFwdINS6_IJS8_SA_S9_EEENS6_IJNS7_ILi1EEESI_SI_EEESC_SE_Li256ELb1ELb1ELb1ELb0EEENS1_36VarlenDynamicPersistentTileSchedulerILi128ELi64ELi256ELi256ELb1ELb1ELb0ELb1ELb0ELb1EEEEEEEEEvNT_6ParamsE,"",@"SHT_CUDA_INFO"
	.sectionflags	@""
	.align	4


	//----- nvinfo : EIATTR_CUDA_API_VERSION
	.align		4
        /*0000*/ 	.byte	0x04, 0x37
        /*0002*/ 	.short	(.L_276 - .L_275)
.L_275:
        /*0004*/ 	.word	0x00000082


	//----- nvinfo : EIATTR_KPARAM_INFO
	.align		4
.L_276:
        /*0008*/ 	.byte	0x04, 0x17
        /*000a*/ 	.short	(.L_278 - .L_277)
.L_277:
        /*000c*/ 	.word	0x00000000
        /*0010*/ 	.short	0x0000
        /*0012*/ 	.short	0x0000
        /*0014*/ 	.byte	0x00, 0xf0, 0xe1, 0x10


	//----- nvinfo : EIATTR_SPARSE_MMA_MASK
	.align		4
.L_278:
        /*0018*/ 	.byte	0x03, 0x50
        /*001a*/ 	.short	0x0000


	//----- nvinfo : EIATTR_MAXREG_COUNT
	.align		4
        /*001c*/ 	.byte	0x03, 0x1b
        /*001e*/ 	.short	0x00ff


	//----- nvinfo : EIATTR_MERCURY_ISA_VERSION
	.align		4
        /*0020*/ 	.byte	0x03, 0x5f
        /*0022*/ 	.short	0x0101


	//----- nvinfo : EIATTR_EXIT_INSTR_OFFSETS
	.align		4
        /*0024*/ 	.byte	0x04, 0x1c
        /*0026*/ 	.short	(.L_280 - .L_279)


	//   ....[0]....
.L_279:
        /*0028*/ 	.word	0x00000010


	//----- nvinfo : EIATTR_MAX_THREADS
	.align		4
.L_280:
        /*002c*/ 	.byte	0x04, 0x05
        /*002e*/ 	.short	(.L_282 - .L_281)
.L_281:
        /*0030*/ 	.word	0x00000100
        /*0034*/ 	.word	0x00000001
        /*0038*/ 	.word	0x00000001


	//----- nvinfo : EIATTR_CBANK_PARAM_SIZE
	.align		4
.L_282:
        /*003c*/ 	.byte	0x03, 0x19
        /*003e*/ 	.short	0x0438


	//----- nvinfo : EIATTR_PARAM_CBANK
	.align		4
        /*0040*/ 	.byte	0x04, 0x0a
        /*0042*/ 	.short	(.L_284 - .L_283)
	.align		4
.L_283:
        /*0044*/ 	.word	index@(.nv.constant0._ZN7cutlass13device_kernelIN5flash19enable_sm80_to_sm89INS1_16FlashAttnFwdSm80INS1_25CollectiveMainloopFwdSm80ILi8ELi2ELb0EN4cute5tupleIJNS5_1CILi128EEENS7_ILi64EEENS7_ILi192EEEEEELi192ENS_6half_tEfNS_4arch4Sm80ELb0ELb1ELb0ELb1ELb1ELb0ELb1ELb1EEENS1_21CollectiveEpilogueFwdINS6_IJS8_SA_S9_EEENS6_IJNS7_ILi1EEESI_SI_EEESC_SE_Li256ELb1ELb1ELb1ELb0EEENS1_36VarlenDynamicPersistentTileSchedulerILi128ELi64ELi256ELi256ELb1ELb1ELb0ELb1ELb0ELb1EEEEEEEEEvNT_6ParamsE)
        /*0048*/ 	.short	0x0210
        /*004a*/ 	.short	0x0438


	//----- nvinfo : EIATTR_SW_WAR
	.align		4
.L_284:
        /*004c*/ 	.byte	0x04, 0x36
        /*004e*/ 	.short	(.L_286 - .L_285)
.L_285:
        /*0050*/ 	.word	0x00000008
.L_286:


//--------------------- .nv.info._ZN7cutlass13device_kernelIN5flash19enable_sm80_to_sm89INS1_16FlashAttnFwdSm80INS1_25CollectiveMainloopFwdSm80ILi8ELi2ELb0EN4cute5tupleIJNS5_1CILi128EEENS7_ILi64EEENS7_ILi192EEEEEELi192ENS_6half_tEfNS_4arch4Sm80ELb0ELb1ELb0ELb1ELb1ELb1ELb1ELb1EEENS1_21CollectiveEpilogueFwdINS6_IJS8_SA_S9_EEENS6_IJNS7_ILi1EEESI_SI_EEESC_SE_Li256ELb1ELb1ELb1ELb0EEENS1_36VarlenDynamicPersistentTileSchedulerILi128ELi64ELi256ELi256ELb1ELb1ELb0ELb1ELb0ELb1EEEEEEEEEvNT_6ParamsE --------------------------
	.section	.nv.info._ZN7cutlass13device_kernelIN5flash19enable_sm80_to_sm89INS1_16FlashAttnFwdSm80INS1_25CollectiveMainloopFwdSm80ILi8ELi2ELb0EN4cute5tupleIJNS5_1CILi128EEENS7_ILi64EEENS7_ILi192EEEEEELi192ENS_6half_tEfNS_4arch4Sm80ELb0ELb1ELb0ELb1ELb1ELb1ELb1ELb1EEENS1_21CollectiveEpilogueFwdINS6_IJS8_SA_S9_EEENS6_IJNS7_ILi1EEESI_SI_EEESC_SE_Li256ELb1ELb1ELb1ELb0EEENS1_36VarlenDynamicPersistentTileSchedulerILi128ELi64ELi256ELi256ELb1ELb1ELb0ELb1ELb0ELb1EEEEEEEEEvNT_6ParamsE,"",@"SHT_CUDA_INFO"
	.sectionflags	@""
	.align	4


	//----- nvinfo : EIATTR_CUDA_API_VERSION
	.align		4
        /*0000*/ 	.byte	0x04, 0x37
        /*0002*/ 	.short	(.L_288 - .L_287)
.L_287:
        /*0004*/ 	.word	0x00000082


	//----- nvinfo : EIATTR_KPARAM_INFO
	.align		4
.L_288:
        /*0008*/ 	.byte	0x04, 0x17
        /*000a*/ 	.short	(.L_290 - .L_289)
.L_289:
        /*000c*/ 	.word	0x00000000
        /*0010*/ 	.short	0x0000
        /*0012*/ 	.short	0x0000
        /*0014*/ 	.byte	0x00, 0xf0, 0xe1, 0x10


	//----- nvinfo : EIATTR_SPARSE_MMA_MASK
	.align		4
.L_290:
        /*0018*/ 	.byte	0x03, 0x50
        /*001a*/ 	.short	0x0000


	//----- nvinfo : EIATTR_MAXREG_COUNT
	.align		4
        /*001c*/ 	.byte	0x03, 0x1b
        /*001e*/ 	.short	0x00ff


	//----- nvinfo : EIATTR_MERCURY_ISA_VERSION
	.align		4
        /*0020*/ 	.byte	0x03, 0x5f
        /*0022*/ 	.short	0x0101


	//----- nvinfo : EIATTR_EXIT_INSTR_OFFSETS
	.align		4
        /*0024*/ 	.byte	0x04, 0x1c
        /*0026*/ 	.short	(.L_292 - .L_291)


	//   ....[0]....
.L_291:
        /*0028*/ 	.word	0x00000010


	//----- nvinfo : EIATTR_MAX_THREADS
	.align		4
.L_292:
        /*002c*/ 	.byte	0x04, 0x05
        /*002e*/ 	.short	(.L_294 - .L_293)
.L_293:
        /*0030*/ 	.word	0x00000100
        /*0034*/ 	.word	0x00000001
        /*0038*/ 	.word	0x00000001


	//----- nvinfo : EIATTR_CBANK_PARAM_SIZE
	.align		4
.L_294:
        /*003c*/ 	.byte	0x03, 0x19
        /*003e*/ 	.short	0x0438


	//----- nvinfo : EIATTR_PARAM_CBANK
	.align		4
        /*0040*/ 	.byte	0x04, 0x0a
        /*0042*/ 	.short	(.L_296 - .L_295)
	.align		4
.L_295:
        /*0044*/ 	.word	index@(.nv.constant0._ZN7cutlass13device_kernelIN5flash19enable_sm80_to_sm89INS1_16FlashAttnFwdSm80INS1_25CollectiveMainloopFwdSm80ILi8ELi2ELb0EN4cute5tupleIJNS5_1CILi128EEENS7_ILi64EEENS7_ILi192EEEEEELi192ENS_6half_tEfNS_4arch4Sm80ELb0ELb1ELb0ELb1ELb1ELb1ELb1ELb1EEENS1_21CollectiveEpilogueFwdINS6_IJS8_SA_S9_EEENS6_IJNS7_ILi1EEESI_SI_EEESC_SE_Li256ELb1ELb1ELb1ELb0EEENS1_36VarlenDynamicPersistentTileSchedulerILi128ELi64ELi256ELi256ELb1ELb1ELb0ELb1ELb0ELb1EEEEEEEEEvNT_6ParamsE)
        /*0048*/ 	.short	0x0210
        /*004a*/ 	.short	0x0438


	//----- nvinfo : EIATTR_SW_WAR
	.align		4
.L_296:
        /*004c*/ 	.byte	0x04, 0x36
        /*004e*/ 	.short	(.L_298 - .L_297)
.L_297:
        /*0050*/ 	.word	0x00000008
.L_298:


//--------------------- .nv.info._ZN7cutlass13device_kernelIN5flash19enable_sm80_to_sm89INS1_16FlashAttnFwdSm80INS1_25CollectiveMainloopFwdSm80ILi8ELi2ELb0EN4cute5tupleIJNS5_1CILi128EEENS7_ILi64EEENS7_ILi192EEEEEELi192ENS_6half_tEfNS_4arch4Sm80ELb1ELb0ELb0ELb0ELb1ELb0ELb1ELb1EEENS1_21CollectiveEpilogueFwdINS6_IJS8_SA_S9_EEENS6_IJNS7_ILi1EEESI_SI_EEESC_SE_Li256ELb0ELb1ELb1ELb0EEENS1_30DynamicPersistentTileSchedulerILi256ELi256ELb1ELb1ELb0EEEEEEEEEvNT_6ParamsE --------------------------
	.section	.nv.info._ZN7cutlass13device_kernelIN5flash19enable_sm80_to_sm89INS1_16FlashAttnFwdSm80INS1_25CollectiveMainloopFwdSm80ILi8ELi2ELb0EN4cute5tupleIJNS5_1CILi128EEENS7_ILi64EEENS7_ILi192EEEEEELi192ENS_6half_tEfNS_4arch4Sm80ELb1ELb0ELb0ELb0ELb1ELb0ELb1ELb1EEENS1_21CollectiveEpilogueFwdINS6_IJS8_SA_S9_EEENS6_IJNS7_ILi1EEESI_SI_EEESC_SE_Li256ELb0ELb1ELb1ELb0EEENS1_30DynamicPersistentTileSchedulerILi256ELi256ELb1ELb1ELb0EEEEEEEEEvNT_6ParamsE,"",@"SHT_CUDA_INFO"
	.sectionflags	@""
	.align	4


	//----- nvinfo : EIATTR_CUDA_API_VERSION
	.align		4
        /*0000*/ 	.byte	0x04, 0x37
        /*0002*/ 	.short	(.L_300 - .L_299)
.L_299:
        /*0004*/ 	.word	0x00000082


	//----- nvinfo : EIATTR_KPARAM_INFO
	.align		4
.L_300:
        /*0008*/ 	.byte	0x04, 0x17
        /*000a*/ 	.short	(.L_302 - .L_301)
.L_301:
        /*000c*/ 	.word	0x00000000
        /*0010*/ 	.short	0x0000
        /*0012*/ 	.short	0x0000
        /*0014*/ 	.byte	0x00, 0xf0, 0xa1, 0x10


	//----- nvinfo : EIATTR_SPARSE_MMA_MASK
	.align		4
.L_302:
        /*0018*/ 	.byte	0x03, 0x50
        /*001a*/ 	.short	0x0000


	//----- nvinfo : EIATTR_MAXREG_COUNT
	.align		4
        /*001c*/ 	.byte	0x03, 0x1b
        /*001e*/ 	.short	0x00ff


	//----- nvinfo : EIATTR_MERCURY_ISA_VERSION
	.align		4
        /*0020*/ 	.byte	0x03, 0x5f
        /*0022*/ 	.short	0x0101


	//----- nvinfo : EIATTR_EXIT_INSTR_OFFSETS
	.align		4
        /*0024*/ 	.byte	0x04, 0x1c
        /*0026*/ 	.short	(.L_304 - .L_303)


	//   ....[0]....
.L_303:
        /*0028*/ 	.word	0x00000010


	//----- nvinfo : EIATTR_MAX_THREADS
	.align		4
.L_304:
        /*002c*/ 	.byte	0x04, 0x05
        /*002e*/ 	.short	(.L_306 - .L_305)
.L_305:
        /*0030*/ 	.word	0x00000100
        /*0034*/ 	.word	0x00000001
        /*0038*/ 	.word	0x00000001


	//----- nvinfo : EIATTR_CBANK_PARAM_SIZE
	.align		4
.L_306:
        /*003c*/ 	.byte	0x03, 0x19
        /*003e*/ 	.short	0x0428


	//----- nvinfo : EIATTR_PARAM_CBANK
	.align		4
        /*0040*/ 	.byte	0x04, 0x0a
        /*0042*/ 	.short	(.L_308 - .L_307)
	.align		4
.L_307:
        /*0044*/ 	.word	index@(.nv.constant0._ZN7cutlass13device_kernelIN5flash19enable_sm80_to_sm89INS1_16FlashAttnFwdSm80INS1_25CollectiveMainloopFwdSm80ILi8ELi2ELb0EN4cute5tupleIJNS5_1CILi128EEENS7_ILi64EEENS7_ILi192EEEEEELi192ENS_6half_tEfNS_4arch4Sm80ELb1ELb0ELb0ELb0ELb1ELb0ELb1ELb1EEENS1_21CollectiveEpilogueFwdINS6_IJS8_SA_S9_EEENS6_IJNS7_ILi1EEESI_SI_EEESC_SE_Li256ELb0ELb1ELb1ELb0EEENS1_30DynamicPersistentTileSchedulerILi256ELi256ELb1ELb1ELb0EEEEEEEEEvNT_6ParamsE)
        /*0048*/ 	.short	0x0210
        /*004a*/ 	.short	0x0428


	//----- nvinfo : EIATTR_SW_WAR
	.align		4
.L_308:
        /*004c*/ 	.byte	0x04, 0x36
        /*004e*/ 	.short	(.L_310 - .L_309)
.L_309:
        /*0050*/ 	.word	0x00000008
.L_310:


//--------------------- .nv.info._ZN7cutlass13device_kernelIN5flash19enable_sm80_to_sm89INS1_16FlashAttnFwdSm80INS1_25CollectiveMainloopFwdSm80ILi8ELi2ELb0EN4cute5tupleIJNS5_1CILi128EEENS7_ILi64EEENS7_ILi192EEEEEELi192ENS_6half_tEfNS_4arch4Sm80ELb1ELb0ELb0ELb1ELb1ELb0ELb1ELb1EEENS1_21CollectiveEpilogueFwdINS6_IJS8_SA_S9_EEENS6_IJNS7_ILi1EEESI_SI_EEESC_SE_Li256ELb1ELb1ELb1ELb0EEENS1_36VarlenDynamicPersistentTileSchedulerILi128ELi64ELi256ELi256ELb1ELb1ELb0ELb1ELb1ELb1EEEEEEEEEvNT_6ParamsE --------------------------
	.section	.nv.info._ZN7cutlass13device_kernelIN5flash19enable_sm80_to_sm89INS1_16FlashAttnFwdSm80INS1_25CollectiveMainloopFwdSm80ILi8ELi2ELb0EN4cute5tupleIJNS5_1CILi128EEENS7_ILi64EEENS7_ILi192EEEEEELi192ENS_6half_tEfNS_4arch4Sm80ELb1ELb0ELb0ELb1ELb1ELb0ELb1ELb1EEENS1_21CollectiveEpilogueFwdINS6_IJS8_SA_S9_EEENS6_IJNS7_ILi1EEESI_SI_EEESC_SE_Li256ELb1ELb1ELb1ELb0EEENS1_36VarlenDynamicPersistentTileSchedulerILi128ELi64ELi256ELi256ELb1ELb1ELb0ELb1ELb1ELb1EEEEEEEEEvNT_6ParamsE,"",@"SHT_CUDA_INFO"
	.sectionflags	@""
	.align	4


	//----- nvinfo : EIATTR_CUDA_API_VERSION
	.align		4
        /*0000*/ 	.byte	0x04, 0x37
        /*0002*/ 	.short	(.L_312 - .L_311)
.L_311:
        /*0004*/ 	.word	0x00000082


	//----- nvinfo : EIATTR_KPARAM_INFO
	.align		4
.L_312:
        /*0008*/ 	.byte	0x04, 0x17
        /*000a*/ 	.short	(.L_314 - .L_313)
.L_313:
        /*000c*/ 	.word	0x00000000
        /*0010*/ 	.short	0x0000
        /*0012*/ 	.short	0x0000
        /*0014*/ 	.byte	0x00, 0xf0, 0xe1, 0x10


	//----- nvinfo : EIATTR_SPARSE_MMA_MASK
	.align		4
.L_314:
        /*0018*/ 	.byte	0x03, 0x50
        /*001a*/ 	.short	0x0000


	//----- nvinfo : EIATTR_MAXREG_COUNT
	.align		4
        /*001c*/ 	.byte	0x03, 0x1b
        /*001e*/ 	.short	0x00ff


	//----- nvinfo : EIATTR_MERCURY_ISA_VERSION
	.align		4
        /*0020*/ 	.byte	0x03, 0x5f
        /*0022*/ 	.short	0x0101


	//----- nvinfo : EIATTR_EXIT_INSTR_OFFSETS
	.align		4
        /*0024*/ 	.byte	0x04, 0x1c
        /*0026*/ 	.short	(.L_316 - .L_315)


	//   ....[0]....
.L_315:
        /*0028*/ 	.word	0x00000010


	//----- nvinfo : EIATTR_MAX_THREADS
	.align		4
.L_316:
        /*002c*/ 	.byte	0x04, 0x05
        /*002e*/ 	.short	(.L_318 - .L_317)
.L_317:
        /*0030*/ 	.word	0x00000100
        /*0034*/ 	.word	0x00000001
        /*0038*/ 	.word	0x00000001


	//----- nvinfo : EIATTR_CBANK_PARAM_SIZE
	.align		4
.L_318:
        /*003c*/ 	.byte	0x03, 0x19
        /*003e*/ 	.short	0x0438


	//----- nvinfo : EIATTR_PARAM_CBANK
	.align		4
        /*0040*/ 	.byte	0x04, 0x0a
        /*0042*/ 	.short	(.L_320 - .L_319)
	.align		4
.L_319:
        /*0044*/ 	.word	index@(.nv.constant0._ZN7cutlass13device_kernelIN5flash19enable_sm80_to_sm89INS1_16FlashAttnFwdSm80INS1_25CollectiveMainloopFwdSm80ILi8ELi2ELb0EN4cute5tupleIJNS5_1CILi128EEENS7_ILi64EEENS7_ILi192EEEEEELi192ENS_6half_tEfNS_4arch4Sm80ELb1ELb0ELb0ELb1ELb1ELb0ELb1ELb1EEENS1_21CollectiveEpilogueFwdINS6_IJS8_SA_S9_EEENS6_IJNS7_ILi1EEESI_SI_EEESC_SE_Li256ELb1ELb1ELb1ELb0EEENS1_36VarlenDynamicPersistentTileSchedulerILi128ELi64ELi256ELi256ELb1ELb1ELb0ELb1ELb1ELb1EEEEEEEEEvNT_6ParamsE)
        /*0048*/ 	.short	0x0210
        /*004a*/ 	.short	0x0438


	//----- nvinfo : EIATTR_SW_WAR
	.align		4
.L_320:
        /*004c*/ 	.byte	0x04, 0x36
        /*004e*/ 	.short	(.L_322 - .L_321)
.L_321:
        /*0050*/ 	.word	0x00000008
.L_322:


//--------------------- .nv.info._ZN7cutlass13device_kernelIN5flash19enable_sm80_to_sm89INS1_16FlashAttnFwdSm80INS1_25CollectiveMainloopFwdSm80ILi8ELi2ELb0EN4cute5tupleIJNS5_1CILi128EEENS7_ILi64EEENS7_ILi192EEEEEELi192ENS_6half_tEfNS_4arch4Sm80ELb1ELb0ELb0ELb1ELb1ELb1ELb1ELb1EEENS1_21CollectiveEpilogueFwdINS6_IJS8_SA_S9_EEENS6_IJNS7_ILi1EEESI_SI_EEESC_SE_Li256ELb1ELb1ELb1ELb0EEENS1_36VarlenDynamicPersistentTileSchedulerILi128ELi64ELi256ELi256ELb1ELb1ELb0ELb1ELb1ELb1EEEEEEEEEvNT_6ParamsE --------------------------
	.section	.nv.info._ZN7cutlass13device_kernelIN5flash19enable_sm80_to_sm89INS1_16FlashAttnFwdSm80INS1_25CollectiveMainloopFwdSm80ILi8ELi2ELb0EN4cute5tupleIJNS5_1CILi128EEENS7_ILi64EEENS7_ILi192EEEEEELi192ENS_6half_tEfNS_4arch4Sm80ELb1ELb0ELb0ELb1ELb1ELb1ELb1ELb1EEENS1_21CollectiveEpilogueFwdINS6_IJS8_SA_S9_EEENS6_IJNS7_ILi1EEESI_SI_EEESC_SE_Li256ELb1ELb1ELb1ELb0EEENS1_36VarlenDynamicPersistentTileSchedulerILi128ELi64ELi256ELi256ELb1ELb1ELb0ELb1ELb1ELb1EEEEEEEEEvNT_6ParamsE,"",@"SHT_CUDA_INFO"
	.sectionflags	@""
	.align	4


	//----- nvinfo : EIATTR_CUDA_API_VERSION
	.align		4
        /*0000*/ 	.byte	0x04, 0x37
        /*0002*/ 	.short	(.L_324 - .L_323)
.L_323:
        /*0004*/ 	.word	0x00000082


	//----- nvinfo : EIATTR_KPARAM_INFO
	.align		4
.L_324:
        /*0008*/ 	.byte	0x04, 0x17
        /*000a*/ 	.short	(.L_326 - .L_325)
.L_325:
        /*000c*/ 	.word	0x00000000
        /*0010*/ 	.short	0x0000
        /*0012*/ 	.short	0x0000
        /*0014*/ 	.byte	0x00, 0xf0, 0xe1, 0x10


	//----- nvinfo : EIATTR_SPARSE_MMA_MASK
	.align		4
.L_326:
        /*0018*/ 	.byte	0x03, 0x50
        /*001a*/ 	.short	0x0000


	//----- nvinfo : EIATTR_MAXREG_COUNT
	.align		4
        /*001c*/ 	.byte	0x03, 0x1b
        /*001e*/ 	.short	0x00ff


	//----- nvinfo : EIATTR_MERCURY_ISA_VERSION
	.align		4
        /*0020*/ 	.byte	0x03, 0x5f
        /*0022*/ 	.short	0x0101


	//----- nvinfo : EIATTR_EXIT_INSTR_OFFSETS
	.align		4
        /*0024*/ 	.byte	0x04, 0x1c
        /*0026*/ 	.short	(.L_328 - .L_327)


	//   ....[0]....
.L_327:
        /*0028*/ 	.word	0x00000010


	//----- nvinfo : EIATTR_MAX_THREADS
	.align		4
.L_328:
        /*002c*/ 	.byte	0x04, 0x05
        /*002e*/ 	.short	(.L_330 - .L_329)
.L_329:
        /*0030*/ 	.word	0x00000100
        /*0034*/ 	.word	0x00000001
        /*0038*/ 	.word	0x00000001


	//----- nvinfo : EIATTR_CBANK_PARAM_SIZE
	.align		4
.L_330:
        /*003c*/ 	.byte	0x03, 0x19
        /*003e*/ 	.short	0x0438


	//----- nvinfo : EIATTR_PARAM_CBANK
	.align		4
        /*0040*/ 	.byte	0x04, 0x0a
        /*0042*/ 	.short	(.L_332 - .L_331)
	.align		4
.L_331:
        /*0044*/ 	.word	index@(.nv.constant0._ZN7cutlass13device_kernelIN5flash19enable_sm80_to_sm89INS1_16FlashAttnFwdSm80INS1_25CollectiveMainloopFwdSm80ILi8ELi2ELb0EN4cute5tupleIJNS5_1CILi128EEENS7_ILi64EEENS7_ILi192EEEEEELi192ENS_6half_tEfNS_4arch4Sm80ELb1ELb0ELb0ELb1ELb1ELb1ELb1ELb1EEENS1_21CollectiveEpilogueFwdINS6_IJS8_SA_S9_EEENS6_IJNS7_ILi1EEESI_SI_EEESC_SE_Li256ELb1ELb1ELb1ELb0EEENS1_36VarlenDynamicPersistentTileSchedulerILi128ELi64ELi256ELi256ELb1ELb1ELb0ELb1ELb1ELb1EEEEEEEEEvNT_6ParamsE)
        /*0048*/ 	.short	0x0210
        /*004a*/ 	.short	0x0438


	//----- nvinfo : EIATTR_SW_WAR
	.align		4
.L_332:
        /*004c*/ 	.byte	0x04, 0x36
        /*004e*/ 	.short	(.L_334 - .L_333)
.L_333:
        /*0050*/ 	.word	0x00000008
.L_334:


//--------------------- .nv.callgraph             --------------------------
	.section	.nv.callgraph,"",@"SHT_CUDA_CALLGRAPH"
	.align	4
	.sectionentsize	8
	.align		4
        /*0000*/ 	.word	0x00000000
	.align		4
        /*0004*/ 	.word	0xffffffff
	.align		4
        /*0008*/ 	.word	0x00000000
	.align		4
        /*000c*/ 	.word	0xfffffffe
	.align		4
        /*0010*/ 	.word	0x00000000
	.align		4
        /*0014*/ 	.word	0xfffffffd
	.align		4
        /*0018*/ 	.word	0x00000000
	.align		4
        /*001c*/ 	.word	0xfffffffc


//--------------------- .nv.constant4             --------------------------
	.section	.nv.constant4,"a",@progbits
	.align	8
	.align		8
.nv.constant4:
        /*0000*/ 	.dword	_ZN78_INTERNAL_f5b7be85_42_flash_fwd_hdim192_fp16_paged_split_sm80_cu_cf07d2ef_35524cuda3std3__45__cpo5beginE
	.align		8
        /*0008*/ 	.dword	_ZN78_INTERNAL_f5b7be85_42_flash_fwd_hdim192_fp16_paged_split_sm80_cu_cf07d2ef_35524cuda3std3__45__cpo3endE
	.align		8
        /*0010*/ 	.dword	_ZN78_INTERNAL_f5b7be85_42_flash_fwd_hdim192_fp16_paged_split_sm80_cu_cf07d2ef_35524cuda3std3__45__cpo6cbeginE
	.align		8
        /*0018*/ 	.dword	_ZN78_INTERNAL_f5b7be85_42_flash_fwd_hdim192_fp16_paged_split_sm80_cu_cf07d2ef_35524cuda3std3__45__cpo4cendE
	.align		8
        /*0020*/ 	.dword	_ZN78_INTERNAL_f5b7be85_42_flash_fwd_hdim192_fp16_paged_split_sm80_cu_cf07d2ef_35524cuda3std3__480_GLOBAL__N__f5b7be85_42_flash_fwd_hdim192_fp16_paged_split_sm80_cu_cf07d2ef_35526ignoreE
	.align		8
        /*0028*/ 	.dword	_ZN78_INTERNAL_f5b7be85_42_flash_fwd_hdim192_fp16_paged_split_sm80_cu_cf07d2ef_35524cuda3std3__419piecewise_constructE
	.align		8
        /*0030*/ 	.dword	_ZN78_INTERNAL_f5b7be85_42_flash_fwd_hdim192_fp16_paged_split_sm80_cu_cf07d2ef_35524cuda3std3__48in_placeE
	.align		8
        /*0038*/ 	.dword	_ZN78_INTERNAL_f5b7be85_42_flash_fwd_hdim192_fp16_paged_split_sm80_cu_cf07d2ef_35524cuda3std6ranges3__45__cpo4swapE
	.align		8
        /*0040*/ 	.dword	_ZN78_INTERNAL_f5b7be85_42_flash_fwd_hdim192_fp16_paged_split_sm80_cu_cf07d2ef_35524cuda3std6ranges3__45__cpo9iter_moveE
	.align		8
        /*0048*/ 	.dword	_ZN78_INTERNAL_f5b7be85_42_flash_fwd_hdim192_fp16_paged_split_sm80_cu_cf07d2ef_35524cute7productE
	.align		8
        /*0050*/ 	.dword	_ZN78_INTERNAL_f5b7be85_42_flash_fwd_hdim192_fp16_paged_split_sm80_cu_cf07d2ef_35524cute1_E


//--------------------- .text._ZN7cutlass13device_kernelIN5flash19enable_sm80_to_sm89INS1_16FlashAttnFwdSm80INS1_25CollectiveMainloopFwdSm80ILi8ELi1ELb0EN4cute5tupleIJNS5_1CILi128EEENS7_ILi64EEENS7_ILi192EEEEEELi192ENS_6half_tEfNS_4arch4Sm80ELb0ELb0ELb0ELb0ELb1ELb0ELb1ELb1EEENS1_21CollectiveEpilogueFwdINS6_IJS8_SA_S9_EEENS6_IJNS7_ILi1EEESI_SI_EEESC_SE_Li256ELb0ELb1ELb1ELb0EEENS1_19SingleTileSchedulerILb0ELb1ELb1ELi128EEEEEEEEEvNT_6ParamsE --------------------------
	.section	.text._ZN7cutlass13device_kernelIN5flash19enable_sm80_to_sm89INS1_16FlashAttnFwdSm80INS1_25CollectiveMainloopFwdSm80ILi8ELi1ELb0EN4cute5tupleIJNS5_1CILi128EEENS7_ILi64EEENS7_ILi192EEEEEELi192ENS_6half_tEfNS_4arch4Sm80ELb0ELb0ELb0ELb0ELb1ELb0ELb1ELb1EEENS1_21CollectiveEpilogueFwdINS6_IJS8_SA_S9_EEENS6_IJNS7_ILi1EEESI_SI_EEESC_SE_Li256ELb0ELb1ELb1ELb0EEENS1_19SingleTileSchedulerILb0ELb1ELb1ELi128EEEEEEEEEvNT_6ParamsE,"ax",@progbits
	.align	128
.text._ZN7cutlass13device_kernelIN5flash19enable_sm80_to_sm89INS1_16FlashAttnFwdSm80INS1_25CollectiveMainloopFwdSm80ILi8ELi1ELb0EN4cute5tupleIJNS5_1CILi128EEENS7_ILi64EEENS7_ILi192EEEEEELi192ENS_6half_tEfNS_4arch4Sm80ELb0ELb0ELb0ELb0ELb1ELb0ELb1ELb1EEENS1_21CollectiveEpilogueFwdINS6_IJS8_SA_S9_EEENS6_IJNS7_ILi1EEESI_SI_EEESC_SE_Li256ELb0ELb1ELb1ELb0EEENS1_19SingleTileSchedulerILb0ELb1ELb1ELi128EEEEEEEEEvNT_6ParamsE:
        .type           _ZN7cutlass13device_kernelIN5flash19enable_sm80_to_sm89INS1_16FlashAttnFwdSm80INS1_25CollectiveMainloopFwdSm80ILi8ELi1ELb0EN4cute5tupleIJNS5_1CILi128EEENS7_ILi64EEENS7_ILi192EEEEEELi192ENS_6half_tEfNS_4arch4Sm80ELb0ELb0ELb0ELb0ELb1ELb0ELb1ELb1EEENS1_21CollectiveEpilogueFwdINS6_IJS8_SA_S9_EEENS6_IJNS7_ILi1EEESI_SI_EEESC_SE_Li256ELb0ELb1ELb1ELb0EEENS1_19SingleTileSchedulerILb0ELb1ELb1ELi128EEEEEEEEEvNT_6ParamsE,@function
        .size           _ZN7cutlass13device_kernelIN5flash19enable_sm80_to_sm89INS1_16FlashAttnFwdSm80INS1_25CollectiveMainloopFwdSm80ILi8ELi1ELb0EN4cute5tupleIJNS5_1CILi128EEENS7_ILi64EEENS7_ILi192EEEEEELi192ENS_6half_tEfNS_4arch4Sm80ELb0ELb0ELb0ELb0ELb1ELb0ELb1ELb1EEENS1_21CollectiveEpilogueFwdINS6_IJS8_SA_S9_EEENS6_IJNS7_ILi1EEESI_SI_EEESC_SE_Li256ELb0ELb1ELb1ELb0EEENS1_19SingleTileSchedulerILb0ELb1ELb1ELi128EEEEEEEEEvNT_6ParamsE,(.L_x_18 - _ZN7cutlass13device_kernelIN5flash19enable_sm80_to_sm89INS1_16FlashAttnFwdSm80INS1_25CollectiveMainloopFwdSm80ILi8ELi1ELb0EN4cute5tupleIJNS5_1CILi128EEENS7_ILi64EEENS7_ILi192EEEEEELi192ENS_6half_tEfNS_4arch4Sm80ELb0ELb0ELb0ELb0ELb1ELb0ELb1ELb1EEENS1_21CollectiveEpilogueFwdINS6_IJS8_SA_S9_EEENS6_IJNS7_ILi1EEESI_SI_EEESC_SE_Li256ELb0ELb1ELb1ELb0EEENS1_19SingleTileSchedulerILb0ELb1ELb1ELi128EEEEEEEEEvNT_6ParamsE)
        .other          _ZN7cutlass13device_kernelIN5flash19enable_sm80_to_sm89INS1_16FlashAttnFwdSm80INS1_25CollectiveMainloopFwdSm80ILi8ELi1ELb0EN4cute5tupleIJNS5_1CILi128EEENS7_ILi64EEENS7_ILi192EEEEEELi192ENS_6half_tEfNS_4arch4Sm80ELb0ELb0ELb0ELb0ELb1ELb0ELb1ELb1EEENS1_21CollectiveEpilogueFwdINS6_IJS8_SA_S9_EEENS6_IJNS7_ILi1EEESI_SI_EEESC_SE_Li256ELb0ELb1ELb1ELb0EEENS1_19SingleTileSchedulerILb0ELb1ELb1ELi128EEEEEEEEEvNT_6ParamsE,@"STO_CUDA_ENTRY STV_DEFAULT"
_ZN7cutlass13device_kernelIN5flash19enable_sm80_to_sm89INS1_16FlashAttnFwdSm80INS1_25CollectiveMainloopFwdSm80ILi8ELi1ELb0EN4cute5tupleIJNS5_1CILi128EEENS7_ILi64EEENS7_ILi192EEEEEELi192ENS_6half_tEfNS_4arch4Sm80ELb0ELb0ELb0ELb0ELb1ELb0ELb1ELb1EEENS1_21CollectiveEpilogueFwdINS6_IJS8_SA_S9_EEENS6_IJNS7_ILi1EEESI_SI_EEESC_SE_Li256ELb0ELb1ELb1ELb0EEENS1_19SingleTileSchedulerILb0ELb1ELb1ELi128EEEEEEEEEvNT_6ParamsE:
[----:B------:R-:W-:Y:S01]  /*0000*/  LDC R1, c[0x0][0x28] ;  /* 0x00000a00ff017b82 */ /* 0x000fe20000000800 */
[----:B------:R-:W-:Y:S05]  /*0010*/  EXIT ;  /* 0x000000000000794d */ /* 0x000fea0003800000 */
.L_x_0:
[----:B------:R-:W-:-:S00]  /*0020*/  BRA `(.L_x_0) ;  /* 0xfffffffc00fc7947 */ /* 0x000fc0000383ffff */
[----:B------:R-:W-:-:S00]  /*0030*/  NOP ;  /* 0x0000000000007918 */ /* 0x000fc00000000000 */
        /* <DEDUP_REMOVED lines=12> */
.L_x_18:


//--------------------- .text._ZN7cutlass13device_kernelIN5flash19enable_sm80_to_sm89INS1_16FlashAttnFwdSm80INS1_25CollectiveMainloopFwdSm80ILi8ELi1ELb0EN4cute5tupleIJNS5_1CILi128EEENS7_ILi64EEENS7_ILi192EEEEEELi192ENS_6half_tEfNS_4arch4Sm80ELb0ELb0ELb0ELb1ELb1ELb0ELb1ELb1EEENS1_21CollectiveEpilogueFwdINS6_IJS8_SA_S9_EEENS6_IJNS7_ILi1EEESI_SI_EEESC_SE_Li256ELb1ELb1ELb1ELb0EEENS1_36VarlenDynamicPersistentTileSchedulerILi128ELi64ELi256ELi256ELb1ELb1ELb0ELb0ELb1ELb1EEEEEEEEEvNT_6ParamsE --------------------------
	.section	.text._ZN7cutlass13device_kernelIN5flash19enable_sm80_to_sm89INS1_16FlashAttnFwdSm80INS1_25CollectiveMainloopFwdSm80ILi8ELi1ELb0EN4cute5tupleIJNS5_1CILi128EEENS7_ILi64EEENS7_ILi192EEEEEELi192ENS_6half_tEfNS_4arch4Sm80ELb0ELb0ELb0ELb1ELb1ELb0ELb1ELb1EEENS1_21CollectiveEpilogueFwdINS6_IJS8_SA_S9_EEENS6_IJNS7_ILi1EEESI_SI_EEESC_SE_Li256ELb1ELb1ELb1ELb0EEENS1_36VarlenDynamicPersistentTileSchedulerILi128ELi64ELi256ELi256ELb1ELb1ELb0ELb0ELb1ELb1EEEEEEEEEvNT_6ParamsE,"ax",@progbits
	.align	128
.text._ZN7cutlass13device_kernelIN5flash19enable_sm80_to_sm89INS1_16FlashAttnFwdSm80INS1_25CollectiveMainloopFwdSm80ILi8ELi1ELb0EN4cute5tupleIJNS5_1CILi128EEENS7_ILi64EEENS7_ILi192EEEEEELi192ENS_6half_tEfNS_4arch4Sm80ELb0ELb0ELb0ELb1ELb1ELb0ELb1ELb1EEENS1_21CollectiveEpilogueFwdINS6_IJS8_SA_S9_EEENS6_IJNS7_ILi1EEESI_SI_EEESC_SE_Li256ELb1ELb1ELb1ELb0EEENS1_36VarlenDynamicPersistentTileSchedulerILi128ELi64ELi256ELi256ELb1ELb1ELb0ELb0ELb1ELb1EEEEEEEEEvNT_6ParamsE:
        .type           _ZN7cutlass13device_kernelIN5flash19enable_sm80_to_sm89INS1_16FlashAttnFwdSm80INS1_25CollectiveMainloopFwdSm80ILi8ELi1ELb0EN4cute5tupleIJNS5_1CILi128EEENS7_ILi64EEENS7_ILi192EEEEEELi192ENS_6half_tEfNS_4arch4Sm80ELb0ELb0ELb0ELb1ELb1ELb0ELb1ELb1EEENS1_21CollectiveEpilogueFwdINS6_IJS8_SA_S9_EEENS6_IJNS7_ILi1EEESI_SI_EEESC_SE_Li256ELb1ELb1ELb1ELb0EEENS1_36VarlenDynamicPersistentTileSchedulerILi128ELi64ELi256ELi256ELb1ELb1ELb0ELb0ELb1ELb1EEEEEEEEEvNT_6ParamsE,@function
        .size           _ZN7cutlass13device_kernelIN5flash19enable_sm80_to_sm89INS1_16FlashAttnFwdSm80INS1_25CollectiveMainloopFwdSm80ILi8ELi1ELb0EN4cute5tupleIJNS5_1CILi128EEENS7_ILi64EEENS7_ILi192EEEEEELi192ENS_6half_tEfNS_4arch4Sm80ELb0ELb0ELb0ELb1ELb1ELb0ELb1ELb1EEENS1_21CollectiveEpilogueFwdINS6_IJS8_SA_S9_EEENS6_IJNS7_ILi1EEESI_SI_EEESC_SE_Li256ELb1ELb1ELb1ELb0EEENS1_36VarlenDynamicPersistentTileSchedulerILi128ELi64ELi256ELi256ELb1ELb1ELb0ELb0ELb1ELb1EEEEEEEEEvNT_6ParamsE,(.L_x_19 - _ZN7cutlass13device_kernelIN5flash19enable_sm80_to_sm89INS1_16FlashAttnFwdSm80INS1_25CollectiveMainloopFwdSm80ILi8ELi1ELb0EN4cute5tupleIJNS5_1CILi128EEENS7_ILi64EEENS7_ILi192EEEEEELi192ENS_6half_tEfNS_4arch4Sm80ELb0ELb0ELb0ELb1ELb1ELb0ELb1ELb1EEENS1_21CollectiveEpilogueFwdINS6_IJS8_SA_S9_EEENS6_IJNS7_ILi1EEESI_SI_EEESC_SE_Li256ELb1ELb1ELb1ELb0EEENS1_36VarlenDynamicPersistentTileSchedulerILi128ELi64ELi256ELi256ELb1ELb1ELb0ELb0ELb1ELb1EEEEEEEEEvNT_6ParamsE)
        .other          _ZN7cutlass13device_kernelIN5flash19enable_sm80_to_sm89INS1_16FlashAttnFwdSm80INS1_25CollectiveMainloopFwdSm80ILi8ELi1ELb0EN4cute5tupleIJNS5_1CILi128EEENS7_ILi64EEENS7_ILi192EEEEEELi192ENS_6half_tEfNS_4arch4Sm80ELb0ELb0ELb0ELb1ELb1ELb0ELb1ELb1EEENS1_21CollectiveEpilogueFwdINS6_IJS8_SA_S9_EEENS6_IJNS7_ILi1EEESI_SI_EEESC_SE_Li256ELb1ELb1ELb1ELb0EEENS1_36VarlenDynamicPersistentTileSchedulerILi128ELi64ELi256ELi256ELb1ELb1ELb0ELb0ELb1ELb1EEEEEEEEEvNT_6ParamsE,@"STO_CUDA_ENTRY STV_DEFAULT"
_ZN7cutlass13device_kernelIN5flash19enable_sm80_to_sm89INS1_16FlashAttnFwdSm80INS1_25CollectiveMainloopFwdSm80ILi8ELi1ELb0EN4cute5tupleIJNS5_1CILi128EEENS7_ILi64EEENS7_ILi192EEEEEELi192ENS_6half_tEfNS_4arch4Sm80ELb0ELb0ELb0ELb1ELb1ELb0ELb1ELb1EEENS1_21CollectiveEpilogueFwdINS6_IJS8_SA_S9_EEENS6_IJNS7_ILi1EEESI_SI_EEESC_SE_Li256ELb1ELb1ELb1ELb0EEENS1_36VarlenDynamicPersistentTileSchedulerILi128ELi64ELi256ELi256ELb1ELb1ELb0ELb0ELb1ELb1EEEEEEEEEvNT_6ParamsE:
[----:B------:R-:W-:Y:S01]  /*0000*/  LDC R1, c[0x0][0x28] ;  /* 0x00000a00ff017b82 */ /* 0x000fe20000000800 */
[----:B------:R-:W-:Y:S05]  /*0010*/  EXIT ;  /* 0x000000000000794d */ /* 0x000fea0003800000 */
.L_x_1:
        /* <DEDUP_REMOVED lines=14> */
.L_x_19:


//--------------------- .text._ZN7cutlass13device_kernelIN5flash19enable_sm80_to_sm89INS1_16FlashAttnFwdSm80INS1_25CollectiveMainloopFwdSm80ILi8ELi1ELb0EN4cute5tupleIJNS5_1CILi128EEENS7_ILi64EEENS7_ILi192EEEEEELi192ENS_6half_tEfNS_4arch4Sm80ELb0ELb0ELb0ELb1ELb1ELb1ELb1ELb1EEENS1_21CollectiveEpilogueFwdINS6_IJS8_SA_S9_EEENS6_IJNS7_ILi1EEESI_SI_EEESC_SE_Li256ELb1ELb1ELb1ELb0EEENS1_36VarlenDynamicPersistentTileSchedulerILi128ELi64ELi256ELi256ELb1ELb1ELb0ELb0ELb1ELb1EEEEEEEEEvNT_6ParamsE --------------------------
	.section	.text._ZN7cutlass13device_kernelIN5flash19enable_sm80_to_sm89INS1_16FlashAttnFwdSm80INS1_25CollectiveMainloopFwdSm80ILi8ELi1ELb0EN4cute5tupleIJNS5_1CILi128EEENS7_ILi64EEENS7_ILi192EEEEEELi192ENS_6half_tEfNS_4arch4Sm80ELb0ELb0ELb0ELb1ELb1ELb1ELb1ELb1EEENS1_21CollectiveEpilogueFwdINS6_IJS8_SA_S9_EEENS6_IJNS7_ILi1EEESI_SI_EEESC_SE_Li256ELb1ELb1ELb1ELb0EEENS1_36VarlenDynamicPersistentTileSchedulerILi128ELi64ELi256ELi256ELb1ELb1ELb0ELb0ELb1ELb1EEEEEEEEEvNT_6ParamsE,"ax",@progbits
	.align	128
.text._ZN7cutlass13device_kernelIN5flash19enable_sm80_to_sm89INS1_16FlashAttnFwdSm80INS1_25CollectiveMainloopFwdSm80ILi8ELi1ELb0EN4cute5tupleIJNS5_1CILi128EEENS7_ILi64EEENS7_ILi192EEEEEELi192ENS_6half_tEfNS_4arch4Sm80ELb0ELb0ELb0ELb1ELb1ELb1ELb1ELb1EEENS1_21CollectiveEpilogueFwdINS6_IJS8_SA_S9_EEENS6_IJNS7_ILi1EEESI_SI_EEESC_SE_Li256ELb1ELb1ELb1ELb0EEENS1_36VarlenDynamicPersistentTileSchedulerILi128ELi64ELi256ELi256ELb1ELb1ELb0ELb0ELb1ELb1EEEEEEEEEvNT_6ParamsE:
        .type           _ZN7cutlass13device_kernelIN5flash19enable_sm80_to_sm89INS1_16FlashAttnFwdSm80INS1_25CollectiveMainloopFwdSm80ILi8ELi1ELb0EN4cute5tupleIJNS5_1CILi128EEENS7_ILi64EEENS7_ILi192EEEEEELi192ENS_6half_tEfNS_4arch4Sm80ELb0ELb0ELb0ELb1ELb1ELb1ELb1ELb1EEENS1_21CollectiveEpilogueFwdINS6_IJS8_SA_S9_EEENS6_IJNS7_ILi1EEESI_SI_EEESC_SE_Li256ELb1ELb1ELb1ELb0EEENS1_36VarlenDynamicPersistentTileSchedulerILi128ELi64ELi256ELi256ELb1ELb1ELb0ELb0ELb1ELb1EEEEEEEEEvNT_6ParamsE,@function
        .size           _ZN7cutlass13device_kernelIN5flash19enable_sm80_to_sm89INS1_16FlashAttnFwdSm80INS1_25CollectiveMainloopFwdSm80ILi8ELi1ELb0EN4cute5tupleIJNS5_1CILi128EEENS7_ILi64EEENS7_ILi192EEEEEELi192ENS_6half_tEfNS_4arch4Sm80ELb0ELb0ELb0ELb1ELb1ELb1ELb1ELb1EEENS1_21CollectiveEpilogueFwdINS6_IJS8_SA_S9_EEENS6_IJNS7_ILi1EEESI_SI_EEESC_SE_Li256ELb1ELb1ELb1ELb0EEENS1_36VarlenDynamicPersistentTileSchedulerILi128ELi64ELi256ELi256ELb1ELb1ELb0ELb0ELb1ELb1EEEEEEEEEvNT_6ParamsE,(.L_x_20 - _ZN7cutlass13device_kernelIN5flash19enable_sm80_to_sm89INS1_16FlashAttnFwdSm80INS1_25CollectiveMainloopFwdSm80ILi8ELi1ELb0EN4cute5tupleIJNS5_1CILi128EEENS7_ILi64EEENS7_ILi192EEEEEELi192ENS_6half_tEfNS_4arch4Sm80ELb0ELb0ELb0ELb1ELb1ELb1ELb1ELb1EEENS1_21CollectiveEpilogueFwdINS6_IJS8_SA_S9_EEENS6_IJNS7_ILi1EEESI_SI_EEESC_SE_Li256ELb1ELb1ELb1ELb0EEENS1_36VarlenDynamicPersistentTileSchedulerILi128ELi64ELi256ELi256ELb1ELb1ELb0ELb0ELb1ELb1EEEEEEEEEvNT_6ParamsE)
        .other          _ZN7cutlass13device_kernelIN5flash19enable_sm80_to_sm89INS1_16FlashAttnFwdSm80INS1_25CollectiveMainloopFwdSm80ILi8ELi1ELb0EN4cute5tupleIJNS5_1CILi128EEENS7_ILi64EEENS7_ILi192EEEEEELi192ENS_6half_tEfNS_4arch4Sm80ELb0ELb0ELb0ELb1ELb1ELb1ELb1ELb1EEENS1_21CollectiveEpilogueFwdINS6_IJS8_SA_S9_EEENS6_IJNS7_ILi1EEESI_SI_EEESC_SE_Li256ELb1ELb1ELb1ELb0EEENS1_36VarlenDynamicPersistentTileSchedulerILi128ELi64ELi256ELi256ELb1ELb1ELb0ELb0ELb1ELb1EEEEEEEEEvNT_6ParamsE,@"STO_CUDA_ENTRY STV_DEFAULT"
_ZN7cutlass13device_kernelIN5flash19enable_sm80_to_sm89INS1_16FlashAttnFwdSm80INS1_25CollectiveMainloopFwdSm80ILi8ELi1ELb0EN4cute5tupleIJNS5_1CILi128EEENS7_ILi64EEENS7_ILi192EEEEEELi192ENS_6half_tEfNS_4arch4Sm80ELb0ELb0ELb0ELb1ELb1ELb1ELb1ELb1EEENS1_21CollectiveEpilogueFwdINS6_IJS8_SA_S9_EEENS6_IJNS7_ILi1EEESI_SI_EEESC_SE_Li256ELb1ELb1ELb1ELb0EEENS1_36VarlenDynamicPersistentTileSchedulerILi128ELi64ELi256ELi256ELb1ELb1ELb0ELb0ELb1ELb1EEEEEEEEEvNT_6ParamsE:
[----:B------:R-:W-:Y:S01]  /*0000*/  LDC R1, c[0x0][0x28] ;  /* 0x00000a00ff017b82 */ /* 0x000fe20000000800 */
[----:B------:R-:W-:Y:S05]  /*0010*/  EXIT ;  /* 0x000000000000794d */ /* 0x000fea0003800000 */
.L_x_2:
        /* <DEDUP_REMOVED lines=14> */
.L_x_20:


//--------------------- .text._ZN7cutlass13device_kernelIN5flash19enable_sm80_to_sm89INS1_16FlashAttnFwdSm80INS1_25CollectiveMainloopFwdSm80ILi8ELi1ELb0EN4cute5tupleIJNS5_1CILi128EEENS7_ILi64EEENS7_ILi192EEEEEELi192ENS_6half_tEfNS_4arch4Sm80ELb0ELb1ELb0ELb0ELb1ELb0ELb1ELb1EEENS1_21CollectiveEpilogueFwdINS6_IJS8_SA_S9_EEENS6_IJNS7_ILi1EEESI_SI_EEESC_SE_Li256ELb0ELb1ELb1ELb0EEENS1_19SingleTileSchedulerILb0ELb1ELb1ELi128EEEEEEEEEvNT_6ParamsE --------------------------
	.section	.text._ZN7cutlass13device_kernelIN5flash19enable_sm80_to_sm89INS1_16FlashAttnFwdSm80INS1_25CollectiveMainloopFwdSm80ILi8ELi1ELb0EN4cute5tupleIJNS5_1CILi128EEENS7_ILi64EEENS7_ILi192EEEEEELi192ENS_6half_tEfNS_4arch4Sm80ELb0ELb1ELb0ELb0ELb1ELb0ELb1ELb1EEENS1_21CollectiveEpilogueFwdINS6_IJS8_SA_S9_EEENS6_IJNS7_ILi1EEESI_SI_EEESC_SE_Li256ELb0ELb1ELb1ELb0EEENS1_19SingleTileSchedulerILb0ELb1ELb1ELi128EEEEEEEEEvNT_6ParamsE,"ax",@progbits
	.align	128
.text._ZN7cutlass13device_kernelIN5flash19enable_sm80_to_sm89INS1_16FlashAttnFwdSm80INS1_25CollectiveMainloopFwdSm80ILi8ELi1ELb0EN4cute5tupleIJNS5_1CILi128EEENS7_ILi64EEENS7_ILi192EEEEEELi192ENS_6half_tEfNS_4arch4Sm80ELb0ELb1ELb0ELb0ELb1ELb0ELb1ELb1EEENS1_21CollectiveEpilogueFwdINS6_IJS8_SA_S9_EEENS6_IJNS7_ILi1EEESI_SI_EEESC_SE_Li256ELb0ELb1ELb1ELb0EEENS1_19SingleTileSchedulerILb0ELb1ELb1ELi128EEEEEEEEEvNT_6ParamsE:
        .type           _ZN7cutlass13device_kernelIN5flash19enable_sm80_to_sm89INS1_16FlashAttnFwdSm80INS1_25CollectiveMainloopFwdSm80ILi8ELi1ELb0EN4cute5tupleIJNS5_1CILi128EEENS7_ILi64EEENS7_ILi192EEEEEELi192ENS_6half_tEfNS_4arch4Sm80ELb0ELb1ELb0ELb0ELb1ELb0ELb1ELb1EEENS1_21CollectiveEpilogueFwdINS6_IJS8_SA_S9_EEENS6_IJNS7_ILi1EEESI_SI_EEESC_SE_Li256ELb0ELb1ELb1ELb0EEENS1_19SingleTileSchedulerILb0ELb1ELb1ELi128EEEEEEEEEvNT_6ParamsE,@function
        .size           _ZN7cutlass13device_kernelIN5flash19enable_sm80_to_sm89INS1_16FlashAttnFwdSm80INS1_25CollectiveMainloopFwdSm80ILi8ELi1ELb0EN4cute5tupleIJNS5_1CILi128EEENS7_ILi64EEENS7_ILi192EEEEEELi192ENS_6half_tEfNS_4arch4Sm80ELb0ELb1ELb0ELb0ELb1ELb0ELb1ELb1EEENS1_21CollectiveEpilogueFwdINS6_IJS8_SA_S9_EEENS6_IJNS7_ILi1EEESI_SI_EEESC_SE_Li256ELb0ELb1ELb1ELb0EEENS1_19SingleTileSchedulerILb0ELb1ELb1ELi128EEEEEEEEEvNT_6ParamsE,(.L_x_21 - _ZN7cutlass13device_kernelIN5flash19enable_sm80_to_sm89INS1_16FlashAttnFwdSm80INS1_25CollectiveMainloopFwdSm80ILi8ELi1ELb0EN4cute5tupleIJNS5_1CILi128EEENS7_ILi64EEENS7_ILi192EEEEEELi192ENS_6half_tEfNS_4arch4Sm80ELb0ELb1ELb0ELb0ELb1ELb0ELb1ELb1EEENS1_21CollectiveEpilogueFwdINS6_IJS8_SA_S9_EEENS6_IJNS7_ILi1EEESI_SI_EEESC_SE_Li256ELb0ELb1ELb1ELb0EEENS1_19SingleTileSchedulerILb0ELb1ELb1ELi128EEEEEEEEEvNT_6ParamsE)
        .other          _ZN7cutlass13device_kernelIN5flash19enable_sm80_to_sm89INS1_16FlashAttnFwdSm80INS1_25CollectiveMainloopFwdSm80ILi8ELi1ELb0EN4cute5tupleIJNS5_1CILi128EEENS7_ILi64EEENS7_ILi192EEEEEELi192ENS_6half_tEfNS_4arch4Sm80ELb0ELb1ELb0ELb0ELb1ELb0ELb1ELb1EEENS1_21CollectiveEpilogueFwdINS6_IJS8_SA_S9_EEENS6_IJNS7_ILi1EEESI_SI_EEESC_SE_Li256ELb0ELb1ELb1ELb0EEENS1_19SingleTileSchedulerILb0ELb1ELb1ELi128EEEEEEEEEvNT_6ParamsE,@"STO_CUDA_ENTRY STV_DEFAULT"
_ZN7cutlass13device_kernelIN5flash19enable_sm80_to_sm89INS1_16FlashAttnFwdSm80INS1_25CollectiveMainloopFwdSm80ILi8ELi1ELb0EN4cute5tupleIJNS5_1CILi128EEENS7_ILi64EEENS7_ILi192EEEEEELi192ENS_6half_tEfNS_4arch4Sm80ELb0ELb1ELb0ELb0ELb1ELb0ELb1ELb1EEENS1_21CollectiveEpilogueFwdINS6_IJS8_SA_S9_EEENS6_IJNS7_ILi1EEESI_SI_EEESC_SE_Li256ELb0ELb1ELb1ELb0EEENS1_19SingleTileSchedulerILb0ELb1ELb1ELi128EEEEEEEEEvNT_6ParamsE:
[----:B------:R-:W-:Y:S01]  /*0000*/  LDC R1, c[0x0][0x28] ;  /* 0x00000a00ff017b82 */ /* 0x000fe20000000800 */
[----:B------:R-:W-:Y:S05]  /*0010*/  EXIT ;  /* 0x000000000000794d */ /* 0x000fea0003800000 */
.L_x_3:
        /* <DEDUP_REMOVED lines=14> */
.L_x_21:


//--------------------- .text._ZN7cutlass13device_kernelIN5flash19enable_sm80_to_sm89INS1_16FlashAttnFwdSm80INS1_25CollectiveMainloopFwdSm80ILi8ELi1ELb0EN4cute5tupleIJNS5_1CILi128EEENS7_ILi64EEENS7_ILi192EEEEEELi192ENS_6half_tEfNS_4arch4Sm80ELb0ELb1ELb0ELb1ELb1ELb0ELb1ELb1EEENS1_21CollectiveEpilogueFwdINS6_IJS8_SA_S9_EEENS6_IJNS7_ILi1EEESI_SI_EEESC_SE_Li256ELb1ELb1ELb1ELb0EEENS1_36VarlenDynamicPersistentTileSchedulerILi128ELi64ELi256ELi256ELb1ELb1ELb0ELb1ELb0ELb1EEEEEEEEEvNT_6ParamsE --------------------------
	.section	.text._ZN7cutlass13device_kernelIN5flash19enable_sm80_to_sm89INS1_16FlashAttnFwdSm80INS1_25CollectiveMainloopFwdSm80ILi8ELi1ELb0EN4cute5tupleIJNS5_1CILi128EEENS7_ILi64EEENS7_ILi192EEEEEELi192ENS_6half_tEfNS_4arch4Sm80ELb0ELb1ELb0ELb1ELb1ELb0ELb1ELb1EEENS1_21CollectiveEpilogueFwdINS6_IJS8_SA_S9_EEENS6_IJNS7_ILi1EEESI_SI_EEESC_SE_Li256ELb1ELb1ELb1ELb0EEENS1_36VarlenDynamicPersistentTileSchedulerILi128ELi64ELi256ELi256ELb1ELb1ELb0ELb1ELb0ELb1EEEEEEEEEvNT_6ParamsE,"ax",@progbits
	.align	128
.text._ZN7cutlass13device_kernelIN5flash19enable_sm80_to_sm89INS1_16FlashAttnFwdSm80INS1_25CollectiveMainloopFwdSm80ILi8ELi1ELb0EN4cute5tupleIJNS5_1CILi128EEENS7_ILi64EEENS7_ILi192EEEEEELi192ENS_6half_tEfNS_4arch4Sm80ELb0ELb1ELb0ELb1ELb1ELb0ELb1ELb1EEENS1_21CollectiveEpilogueFwdINS6_IJS8_SA_S9_EEENS6_IJNS7_ILi1EEESI_SI_EEESC_SE_Li256ELb1ELb1ELb1ELb0EEENS1_36VarlenDynamicPersistentTileSchedulerILi128ELi64ELi256ELi256ELb1ELb1ELb0ELb1ELb0ELb1EEEEEEEEEvNT_6ParamsE:
        .type           _ZN7cutlass13device_kernelIN5flash19enable_sm80_to_sm89INS1_16FlashAttnFwdSm80INS1_25CollectiveMainloopFwdSm80ILi8ELi1ELb0EN4cute5tupleIJNS5_1CILi128EEENS7_ILi64EEENS7_ILi192EEEEEELi192ENS_6half_tEfNS_4arch4Sm80ELb0ELb1ELb0ELb1ELb1ELb0ELb1ELb1EEENS1_21CollectiveEpilogueFwdINS6_IJS8_SA_S9_EEENS6_IJNS7_ILi1EEESI_SI_EEESC_SE_Li256ELb1ELb1ELb1ELb0EEENS1_36VarlenDynamicPersistentTileSchedulerILi128ELi64ELi256ELi256ELb1ELb1ELb0ELb1ELb0ELb1EEEEEEEEEvNT_6ParamsE,@function
        .size           _ZN7cutlass13device_kernelIN5flash19enable_sm80_to_sm89INS1_16FlashAttnFwdSm80INS1_25CollectiveMainloopFwdSm80ILi8ELi1ELb0EN4cute5tupleIJNS5_1CILi128EEENS7_ILi64EEENS7_ILi192EEEEEELi192ENS_6half_tEfNS_4arch4Sm80ELb0ELb1ELb0ELb1ELb1ELb0ELb1ELb1EEENS1_21CollectiveEpilogueFwdINS6_IJS8_SA_S9_EEENS6_IJNS7_ILi1EEESI_SI_EEESC_SE_Li256ELb1ELb1ELb1ELb0EEENS1_36VarlenDynamicPersistentTileSchedulerILi128ELi64ELi256ELi256ELb1ELb1ELb0ELb1ELb0ELb1EEEEEEEEEvNT_6ParamsE,(.L_x_22 - _ZN7cutlass13device_kernelIN5flash19enable_sm80_to_sm89INS1_16FlashAttnFwdSm80INS1_25CollectiveMainloopFwdSm80ILi8ELi1ELb0EN4cute5tupleIJNS5_1CILi128EEENS7_ILi64EEENS7_ILi192EEEEEELi192ENS_6half_tEfNS_4arch4Sm80ELb0ELb1ELb0ELb1ELb1ELb0ELb1ELb1EEENS1_21CollectiveEpilogueFwdINS6_IJS8_SA_S9_EEENS6_IJNS7_ILi1EEESI_SI_EEESC_SE_Li256ELb1ELb1ELb1ELb0EEENS1_36VarlenDynamicPersistentTileSchedulerILi128ELi64ELi256ELi256ELb1ELb1ELb0ELb1ELb0ELb1EEEEEEEEEvNT_6ParamsE)
        .other          _ZN7cutlass13device_kernelIN5flash19enable_sm80_to_sm89INS1_16FlashAttnFwdSm80INS1_25CollectiveMainloopFwdSm80ILi8ELi1ELb0EN4cute5tupleIJNS5_1CILi128EEENS7_ILi64EEENS7_ILi192EEEEEELi192ENS_6half_tEfNS_4arch4Sm80ELb0ELb1ELb0ELb1ELb1ELb0ELb1ELb1EEENS1_21CollectiveEpilogueFwdINS6_IJS8_SA_S9_EEENS6_IJNS7_ILi1EEESI_SI_EEESC_SE_Li256ELb1ELb1ELb1ELb0EEENS1_36VarlenDynamicPersistentTileSchedulerILi128ELi64ELi256ELi256ELb1ELb1ELb0ELb1ELb0ELb1EEEEEEEEEvNT_6ParamsE,@"STO_CUDA_ENTRY STV_DEFAULT"
_ZN7cutlass13device_kernelIN5flash19enable_sm80_to_sm89INS1_16FlashAttnFwdSm80INS1_25CollectiveMainloopFwdSm80ILi8ELi1ELb0EN4cute5tupleIJNS5_1CILi128EEENS7_ILi64EEENS7_ILi192EEEEEELi192ENS_6half_tEfNS_4arch4Sm80ELb0ELb1ELb0ELb1ELb1ELb0ELb1ELb1EEENS1_21CollectiveEpilogueFwdINS6_IJS8_SA_S9_EEENS6_IJNS7_ILi1EEESI_SI_EEESC_SE_Li256ELb1ELb1ELb1ELb0EEENS1_36VarlenDynamicPersistentTileSchedulerILi128ELi64ELi256ELi256ELb1ELb1ELb0ELb1ELb0ELb1EEEEEEEEEvNT_6ParamsE:
[----:B------:R-:W-:Y:S01]  /*0000*/  LDC R1, c[0x0][0x28] ;  /* 0x00000a00ff017b82 */ /* 0x000fe20000000800 */
[----:B------:R-:W-:Y:S05]  /*0010*/  EXIT ;  /* 0x000000000000794d */ /* 0x000fea0003800000 */
.L_x_4:
        /* <DEDUP_REMOVED lines=14> */
.L_x_22:


//--------------------- .text._ZN7cutlass13device_kernelIN5flash19enable_sm80_to_sm89INS1_16FlashAttnFwdSm80INS1_25CollectiveMainloopFwdSm80ILi8ELi1ELb0EN4cute5tupleIJNS5_1CILi128EEENS7_ILi64EEENS7_ILi192EEEEEELi192ENS_6half_tEfNS_4arch4Sm80ELb0ELb1ELb0ELb1ELb1ELb1ELb1ELb1EEENS1_21CollectiveEpilogueFwdINS6_IJS8_SA_S9_EEENS6_IJNS7_ILi1EEESI_SI_EEESC_SE_Li256ELb1ELb1ELb1ELb0EEENS1_36VarlenDynamicPersistentTileSchedulerILi128ELi64ELi256ELi256ELb1ELb1ELb0ELb1ELb0ELb1EEEEEEEEEvNT_6ParamsE --------------------------
	.section	.text._ZN7cutlass13device_kernelIN5flash19enable_sm80_to_sm89INS1_16FlashAttnFwdSm80INS1_25CollectiveMainloopFwdSm80ILi8ELi1ELb0EN4cute5tupleIJNS5_1CILi128EEENS7_ILi64EEENS7_ILi192EEEEEELi192ENS_6half_tEfNS_4arch4Sm80ELb0ELb1ELb0ELb1ELb1ELb1ELb1ELb1EEENS1_21CollectiveEpilogueFwdINS6_IJS8_SA_S9_EEENS6_IJNS7_ILi1EEESI_SI_EEESC_SE_Li256ELb1ELb1ELb1ELb0EEENS1_36VarlenDynamicPersistentTileSchedulerILi128ELi64ELi256ELi256ELb1ELb1ELb0ELb1ELb0ELb1EEEEEEEEEvNT_6ParamsE,"ax",@progbits
	.align	128
.text._ZN7cutlass13device_kernelIN5flash19enable_sm80_to_sm89INS1_16FlashAttnFwdSm80INS1_25CollectiveMainloopFwdSm80ILi8ELi1ELb0EN4cute5tupleIJNS5_1CILi128EEENS7_ILi64EEENS7_ILi192EEEEEELi192ENS_6half_tEfNS_4arch4Sm80ELb0ELb1ELb0ELb1ELb1ELb1ELb1ELb1EEENS1_21CollectiveEpilogueFwdINS6_IJS8_SA_S9_EEENS6_IJNS7_ILi1EEESI_SI_EEESC_SE_Li256ELb1ELb1ELb1ELb0EEENS1_36VarlenDynamicPersistentTileSchedulerILi128ELi64ELi256ELi256ELb1ELb1ELb0ELb1ELb0ELb1EEEEEEEEEvNT_6ParamsE:
        .type           _ZN7cutlass13device_kernelIN5flash19enable_sm80_to_sm89INS1_16FlashAttnFwdSm80INS1_25CollectiveMainloopFwdSm80ILi8ELi1ELb0EN4cute5tupleIJNS5_1CILi128EEENS7_ILi64EEENS7_ILi192EEEEEELi192ENS_6half_tEfNS_4arch4Sm80ELb0ELb1ELb0ELb1ELb1ELb1ELb1ELb1EEENS1_21CollectiveEpilogueFwdINS6_IJS8_SA_S9_EEENS6_IJNS7_ILi1EEESI_SI_EEESC_SE_Li256ELb1ELb1ELb1ELb0EEENS1_36VarlenDynamicPersistentTileSchedulerILi128ELi64ELi256ELi256ELb1ELb1ELb0ELb1ELb0ELb1EEEEEEEEEvNT_6ParamsE,@function
        .size           _ZN7cutlass13device_kernelIN5flash19enable_sm80_to_sm89INS1_16FlashAttnFwdSm80INS1_25CollectiveMainloopFwdSm80ILi8ELi1ELb0EN4cute5tupleIJNS5_1CILi128EEENS7_ILi64EEENS7_ILi192EEEEEELi192ENS_6half_tEfNS_4arch4Sm80ELb0ELb1ELb0ELb1ELb1ELb1ELb1ELb1EEENS1_21CollectiveEpilogueFwdINS6_IJS8_SA_S9_EEENS6_IJNS7_ILi1EEESI_SI_EEESC_SE_Li256ELb1ELb1ELb1ELb0EEENS1_36VarlenDynamicPersistentTileSchedulerILi128ELi64ELi256ELi256ELb1ELb1ELb0ELb1ELb0ELb1EEEEEEEEEvNT_6ParamsE,(.L_x_23 - _ZN7cutlass13device_kernelIN5flash19enable_sm80_to_sm89INS1_16FlashAttnFwdSm80INS1_25CollectiveMainloopFwdSm80ILi8ELi1ELb0EN4cute5tupleIJNS5_1CILi128EEENS7_ILi64EEENS7_ILi192EEEEEELi192ENS_6half_tEfNS_4arch4Sm80ELb0ELb1ELb0ELb1ELb1ELb1ELb1ELb1EEENS1_21CollectiveEpilogueFwdINS6_IJS8_SA_S9_EEENS6_IJNS7_ILi1EEESI_SI_EEESC_SE_Li256ELb1ELb1ELb1ELb0EEENS1_36VarlenDynamicPersistentTileSchedulerILi128ELi64ELi256ELi256ELb1ELb1ELb0ELb1ELb0ELb1EEEEEEEEEvNT_6ParamsE)
        .other          _ZN7cutlass13device_kernelIN5flash19enable_sm80_to_sm89INS1_16FlashAttnFwdSm80INS1_25CollectiveMainloopFwdSm80ILi8ELi1ELb0EN4cute5tupleIJNS5_1CILi128EEENS7_ILi64EEENS7_ILi192EEEEEELi192ENS_6half_tEfNS_4arch4Sm80ELb0ELb1ELb0ELb1ELb1ELb1ELb1ELb1EEENS1_21CollectiveEpilogueFwdINS6_IJS8_SA_S9_EEENS6_IJNS7_ILi1EEESI_SI_EEESC_SE_Li256ELb1ELb1ELb1ELb0EEENS1_36VarlenDynamicPersistentTileSchedulerILi128ELi64ELi256ELi256ELb1ELb1ELb0ELb1ELb0ELb1EEEEEEEEEvNT_6ParamsE,@"STO_CUDA_ENTRY STV_DEFAULT"
_ZN7cutlass13device_kernelIN5flash19enable_sm80_to_sm89INS1_16FlashAttnFwdSm80INS1_25CollectiveMainloopFwdSm80ILi8ELi1ELb0EN4cute5tupleIJNS5_1CILi128EEENS7_ILi64EEENS7_ILi192EEEEEELi192ENS_6half_tEfNS_4arch4Sm80ELb0ELb1ELb0ELb1ELb1ELb1ELb1ELb1EEENS1_21CollectiveEpilogueFwdINS6_IJS8_SA_S9_EEENS6_IJNS7_ILi1EEESI_SI_EEESC_SE_Li256ELb1ELb1ELb1ELb0EEENS1_36VarlenDynamicPersistentTileSchedulerILi128ELi64ELi256ELi256ELb1ELb1ELb0ELb1ELb0ELb1EEEEEEEEEvNT_6ParamsE:
[----:B------:R-:W-:Y:S01]  /*0000*/  LDC R1, c[0x0][0x28] ;  /* 0x00000a00ff017b82 */ /* 0x000fe20000000800 */
[----:B------:R-:W-:Y:S05]  /*0010*/  EXIT ;  /* 0x000000000000794d */ /* 0x000fea0003800000 */
.L_x_5:
        /* <DEDUP_REMOVED lines=14> */
.L_x_23:


//--------------------- .text._ZN7cutlass13device_kernelIN5flash19enable_sm80_to_sm89INS1_16FlashAttnFwdSm80INS1_25CollectiveMainloopFwdSm80ILi8ELi1ELb0EN4cute5tupleIJNS5_1CILi128EEENS7_ILi64EEENS7_ILi192EEEEEELi192ENS_6half_tEfNS_4arch4Sm80ELb1ELb0ELb0ELb0ELb1ELb0ELb1ELb1EEENS1_21CollectiveEpilogueFwdINS6_IJS8_SA_S9_EEENS6_IJNS7_ILi1EEESI_SI_EEESC_SE_Li256ELb0ELb1ELb1ELb0EEENS1_30DynamicPersistentTileSchedulerILi256ELi256ELb1ELb1ELb0EEEEEEEEEvNT_6ParamsE --------------------------
	.section	.text._ZN7cutlass13device_kernelIN5flash19enable_sm80_to_sm89INS1_16FlashAttnFwdSm80INS1_25CollectiveMainloopFwdSm80ILi8ELi1ELb0EN4cute5tupleIJNS5_1CILi128EEENS7_ILi64EEENS7_ILi192EEEEEELi192ENS_6half_tEfNS_4arch4Sm80ELb1ELb0ELb0ELb0ELb1ELb0ELb1ELb1EEENS1_21CollectiveEpilogueFwdINS6_IJS8_SA_S9_EEENS6_IJNS7_ILi1EEESI_SI_EEESC_SE_Li256ELb0ELb1ELb1ELb0EEENS1_30DynamicPersistentTileSchedulerILi256ELi256ELb1ELb1ELb0EEEEEEEEEvNT_6ParamsE,"ax",@progbits
	.align	128
.text._ZN7cutlass13device_kernelIN5flash19enable_sm80_to_sm89INS1_16FlashAttnFwdSm80INS1_25CollectiveMainloopFwdSm80ILi8ELi1ELb0EN4cute5tupleIJNS5_1CILi128EEENS7_ILi64EEENS7_ILi192EEEEEELi192ENS_6half_tEfNS_4arch4Sm80ELb1ELb0ELb0ELb0ELb1ELb0ELb1ELb1EEENS1_21CollectiveEpilogueFwdINS6_IJS8_SA_S9_EEENS6_IJNS7_ILi1EEESI_SI_EEESC_SE_Li256ELb0ELb1ELb1ELb0EEENS1_30DynamicPersistentTileSchedulerILi256ELi256ELb1ELb1ELb0EEEEEEEEEvNT_6ParamsE:
        .type           _ZN7cutlass13device_kernelIN5flash19enable_sm80_to_sm89INS1_16FlashAttnFwdSm80INS1_25CollectiveMainloopFwdSm80ILi8ELi1ELb0EN4cute5tupleIJNS5_1CILi128EEENS7_ILi64EEENS7_ILi192EEEEEELi192ENS_6half_tEfNS_4arch4Sm80ELb1ELb0ELb0ELb0ELb1ELb0ELb1ELb1EEENS1_21CollectiveEpilogueFwdINS6_IJS8_SA_S9_EEENS6_IJNS7_ILi1EEESI_SI_EEESC_SE_Li256ELb0ELb1ELb1ELb0EEENS1_30DynamicPersistentTileSchedulerILi256ELi256ELb1ELb1ELb0EEEEEEEEEvNT_6ParamsE,@function
        .size           _ZN7cutlass13device_kernelIN5flash19enable_sm80_to_sm89INS1_16FlashAttnFwdSm80INS1_25CollectiveMainloopFwdSm80ILi8ELi1ELb0EN4cute5tupleIJNS5_1CILi128EEENS7_ILi64EEENS7_ILi192EEEEEELi192ENS_6half_tEfNS_4arch4Sm80ELb1ELb0ELb0ELb0ELb1ELb0ELb1ELb1EEENS1_21CollectiveEpilogueFwdINS6_IJS8_SA_S9_EEENS6_IJNS7_ILi1EEESI_SI_EEESC_SE_Li256ELb0ELb1ELb1ELb0EEENS1_30DynamicPersistentTileSchedulerILi256ELi256ELb1ELb1ELb0EEEEEEEEEvNT_6ParamsE,(.L_x_24 - _ZN7cutlass13device_kernelIN5flash19enable_sm80_to_sm89INS1_16FlashAttnFwdSm80INS1_25CollectiveMainloopFwdSm80ILi8ELi1ELb0EN4cute5tupleIJNS5_1CILi128EEENS7_ILi64EEENS7_ILi192EEEEEELi192ENS_6half_tEfNS_4arch4Sm80ELb1ELb0ELb0ELb0ELb1ELb0ELb1ELb1EEENS1_21CollectiveEpilogueFwdINS6_IJS8_SA_S9_EEENS6_IJNS7_ILi1EEESI_SI_EEESC_SE_Li256ELb0ELb1ELb1ELb0EEENS1_30DynamicPersistentTileSchedulerILi256ELi256ELb1ELb1ELb0EEEEEEEEEvNT_6ParamsE)
        .other          _ZN7cutlass13device_kernelIN5flash19enable_sm80_to_sm89INS1_16FlashAttnFwdSm80INS1_25CollectiveMainloopFwdSm80ILi8ELi1ELb0EN4cute5tupleIJNS5_1CILi128EEENS7_ILi64EEENS7_ILi192EEEEEELi192ENS_6half_tEfNS_4arch4Sm80ELb1ELb0ELb0ELb0ELb1ELb0ELb1ELb1EEENS1_21CollectiveEpilogueFwdINS6_IJS8_SA_S9_EEENS6_IJNS7_ILi1EEESI_SI_EEESC_SE_Li256ELb0ELb1ELb1ELb0EEENS1_30DynamicPersistentTileSchedulerILi256ELi256ELb1ELb1ELb0EEEEEEEEEvNT_6ParamsE,@"STO_CUDA_ENTRY STV_DEFAULT"
_ZN7cutlass13device_kernelIN5flash19enable_sm80_to_sm89INS1_16FlashAttnFwdSm80INS1_25CollectiveMainloopFwdSm80ILi8ELi1ELb0EN4cute5tupleIJNS5_1CILi128EEENS7_ILi64EEENS7_ILi192EEEEEELi192ENS_6half_tEfNS_4arch4Sm80ELb1ELb0ELb0ELb0ELb1ELb0ELb1ELb1EEENS1_21CollectiveEpilogueFwdINS6_IJS8_SA_S9_EEENS6_IJNS7_ILi1EEESI_SI_EEESC_SE_Li256ELb0ELb1ELb1ELb0EEENS1_30DynamicPersistentTileSchedulerILi256ELi256ELb1ELb1ELb0EEEEEEEEEvNT_6ParamsE:
[----:B------:R-:W-:Y:S01]  /*0000*/  LDC R1, c[0x0][0x28] ;  /* 0x00000a00ff017b82 */ /* 0x000fe20000000800 */
[----:B------:R-:W-:Y:S05]  /*0010*/  EXIT ;  /* 0x000000000000794d */ /* 0x000fea0003800000 */
.L_x_6:
        /* <DEDUP_REMOVED lines=14> */
.L_x_24:


//--------------------- .text._ZN7cutlass13device_kernelIN5flash19enable_sm80_to_sm89INS1_16FlashAttnFwdSm80INS1_25CollectiveMainloopFwdSm80ILi8ELi1ELb0EN4cute5tupleIJNS5_1CILi128EEENS7_ILi64EEENS7_ILi192EEEEEELi192ENS_6half_tEfNS_4arch4Sm80ELb1ELb0ELb0ELb1ELb1ELb0ELb1ELb1EEENS1_21CollectiveEpilogueFwdINS6_IJS8_SA_S9_EEENS6_IJNS7_ILi1EEESI_SI_EEESC_SE_Li256ELb1ELb1ELb1ELb0EEENS1_36VarlenDynamicPersistentTileSchedulerILi128ELi64ELi256ELi256ELb1ELb1ELb0ELb1ELb1ELb1EEEEEEEEEvNT_6ParamsE --------------------------
	.section	.text._ZN7cutlass13device_kernelIN5flash19enable_sm80_to_sm89INS1_16FlashAttnFwdSm80INS1_25CollectiveMainloopFwdSm80ILi8ELi1ELb0EN4cute5tupleIJNS5_1CILi128EEENS7_ILi64EEENS7_ILi192EEEEEELi192ENS_6half_tEfNS_4arch4Sm80ELb1ELb0ELb0ELb1ELb1ELb0ELb1ELb1EEENS1_21CollectiveEpilogueFwdINS6_IJS8_SA_S9_EEENS6_IJNS7_ILi1EEESI_SI_EEESC_SE_Li256ELb1ELb1ELb1ELb0EEENS1_36VarlenDynamicPersistentTileSchedulerILi128ELi64ELi256ELi256ELb1ELb1ELb0ELb1ELb1ELb1EEEEEEEEEvNT_6ParamsE,"ax",@progbits
	.align	128
.text._ZN7cutlass13device_kernelIN5flash19enable_sm80_to_sm89INS1_16FlashAttnFwdSm80INS1_25CollectiveMainloopFwdSm80ILi8ELi1ELb0EN4cute5tupleIJNS5_1CILi128EEENS7_ILi64EEENS7_ILi192EEEEEELi192ENS_6half_tEfNS_4arch4Sm80ELb1ELb0ELb0ELb1ELb1ELb0ELb1ELb1EEENS1_21CollectiveEpilogueFwdINS6_IJS8_SA_S9_EEENS6_IJNS7_ILi1EEESI_SI_EEESC_SE_Li256ELb1ELb1ELb1ELb0EEENS1_36VarlenDynamicPersistentTileSchedulerILi128ELi64ELi256ELi256ELb1ELb1ELb0ELb1ELb1ELb1EEEEEEEEEvNT_6ParamsE:
        .type           _ZN7cutlass13device_kernelIN5flash19enable_sm80_to_sm89INS1_16FlashAttnFwdSm80INS1_25CollectiveMainloopFwdSm80ILi8ELi1ELb0EN4cute5tupleIJNS5_1CILi128EEENS7_ILi64EEENS7_ILi192EEEEEELi192ENS_6half_tEfNS_4arch4Sm80ELb1ELb0ELb0ELb1ELb1ELb0ELb1ELb1EEENS1_21CollectiveEpilogueFwdINS6_IJS8_SA_S9_EEENS6_IJNS7_ILi1EEESI_SI_EEESC_SE_Li256ELb1ELb1ELb1ELb0EEENS1_36VarlenDynamicPersistentTileSchedulerILi128ELi64ELi256ELi256ELb1ELb1ELb0ELb1ELb1ELb1EEEEEEEEEvNT_6ParamsE,@function
        .size           _ZN7cutlass13device_kernelIN5flash19enable_sm80_to_sm89INS1_16FlashAttnFwdSm80INS1_25CollectiveMainloopFwdSm80ILi8ELi1ELb0EN4cute5tupleIJNS5_1CILi128EEENS7_ILi64EEENS7_ILi192EEEEEELi192ENS_6half_tEfNS_4arch4Sm80ELb1ELb0ELb0ELb1ELb1ELb0ELb1ELb1EEENS1_21CollectiveEpilogueFwdINS6_IJS8_SA_S9_EEENS6_IJNS7_ILi1EEESI_SI_EEESC_SE_Li256ELb1ELb1ELb1ELb0EEENS1_36VarlenDynamicPersistentTileSchedulerILi128ELi64ELi256ELi256ELb1ELb1ELb0ELb1ELb1ELb1EEEEEEEEEvNT_6ParamsE,(.L_x_25 - _ZN7cutlass13device_kernelIN5flash19enable_sm80_to_sm89INS1_16FlashAttnFwdSm80INS1_25CollectiveMainloopFwdSm80ILi8ELi1ELb0EN4cute5tupleIJNS5_1CILi128EEENS7_ILi64EEENS7_ILi192EEEEEELi192ENS_6half_tEfNS_4arch4Sm80ELb1ELb0ELb0ELb1ELb1ELb0ELb1ELb1EEENS1_21CollectiveEpilogueFwdINS6_IJS8_SA_S9_EEENS6_IJNS7_ILi1EEESI_SI_EEESC_SE_Li256ELb1ELb1ELb1ELb0EEENS1_36VarlenDynamicPersistentTileSchedulerILi128ELi64ELi256ELi256ELb1ELb1ELb0ELb1ELb1ELb1EEEEEEEEEvNT_6ParamsE)
        .other          _ZN7cutlass13device_kernelIN5flash19enable_sm80_to_sm89INS1_16FlashAttnFwdSm80INS1_25CollectiveMainloopFwdSm80ILi8ELi1ELb0EN4cute5tupleIJNS5_1CILi128EEENS7_ILi64EEENS7_ILi192EEEEEELi192ENS_6half_tEfNS_4arch4Sm80ELb1ELb0ELb0ELb1ELb1ELb0ELb1ELb1EEENS1_21CollectiveEpilogueFwdINS6_IJS8_SA_S9_EEENS6_IJNS7_ILi1EEESI_SI_EEESC_SE_Li256ELb1ELb1ELb1ELb0EEENS1_36VarlenDynamicPersistentTileSchedulerILi128ELi64ELi256ELi256ELb1ELb1ELb0ELb1ELb1ELb1EEEEEEEEEvNT_6ParamsE,@"STO_CUDA_ENTRY STV_DEFAULT"
_ZN7cutlass13device_kernelIN5flash19enable_sm80_to_sm89INS1_16FlashAttnFwdSm80INS1_25CollectiveMainloopFwdSm80ILi8ELi1ELb0EN4cute5tupleIJNS5_1CILi128EEENS7_ILi64EEENS7_ILi192EEEEEELi192ENS_6half_tEfNS_4arch4Sm80ELb1ELb0ELb0ELb1ELb1ELb0ELb1ELb1EEENS1_21CollectiveEpilogueFwdINS6_IJS8_SA_S9_EEENS6_IJNS7_ILi1EEESI_SI_EEESC_SE_Li256ELb1ELb1ELb1ELb0EEENS1_36VarlenDynamicPersistentTileSchedulerILi128ELi64ELi256ELi256ELb1ELb1ELb0ELb1ELb1ELb1EEEEEEEEEvNT_6ParamsE:
[----:B------:R-:W-:Y:S01]  /*0000*/  LDC R1, c[0x0][0x28] ;  /* 0x00000a00ff017b82 */ /* 0x000fe20000000800 */
[----:B------:R-:W-:Y:S05]  /*0010*/  EXIT ;  /* 0x000000000000794d */ /* 0x000fea0003800000 */
.L_x_7:
        /* <DEDUP_REMOVED lines=14> */
.L_x_25:


//--------------------- .text._ZN7cutlass13device_kernelIN5flash19enable_sm80_to_sm89INS1_16FlashAttnFwdSm80INS1_25CollectiveMainloopFwdSm80ILi8ELi1ELb0EN4cute5tupleIJNS5_1CILi128EEENS7_ILi64EEENS7_ILi192EEEEEELi192ENS_6half_tEfNS_4arch4Sm80ELb1ELb0ELb0ELb1ELb1ELb1ELb1ELb1EEENS1_21CollectiveEpilogueFwdINS6_IJS8_SA_S9_EEENS6_IJNS7_ILi1EEESI_SI_EEESC_SE_Li256ELb1ELb1ELb1ELb0EEENS1_36VarlenDynamicPersistentTileSchedulerILi128ELi64ELi256ELi256ELb1ELb1ELb0ELb1ELb1ELb1EEEEEEEEEvNT_6ParamsE --------------------------
	.section	.text._ZN7cutlass13device_kernelIN5flash19enable_sm80_to_sm89INS1_16FlashAttnFwdSm80INS1_25CollectiveMainloopFwdSm80ILi8ELi1ELb0EN4cute5tupleIJNS5_1CILi128EEENS7_ILi64EEENS7_ILi192EEEEEELi192ENS_6half_tEfNS_4arch4Sm80ELb1ELb0ELb0ELb1ELb1ELb1ELb1ELb1EEENS1_21CollectiveEpilogueFwdINS6_IJS8_SA_S9_EEENS6_IJNS7_ILi1EEESI_SI_EEESC_SE_Li256ELb1ELb1ELb1ELb0EEENS1_36VarlenDynamicPersistentTileSchedulerILi128ELi64ELi256ELi256ELb1ELb1ELb0ELb1ELb1ELb1EEEEEEEEEvNT_6ParamsE,"ax",@progbits
	.align	128
.text._ZN7cutlass13device_kernelIN5flash19enable_sm80_to_sm89INS1_16FlashAttnFwdSm80INS1_25CollectiveMainloopFwdSm80ILi8ELi1ELb0EN4cute5tupleIJNS5_1CILi128EEENS7_ILi64EEENS7_ILi192EEEEEELi192ENS_6half_tEfNS_4arch4Sm80ELb1ELb0ELb0ELb1ELb1ELb1ELb1ELb1EEENS1_21CollectiveEpilogueFwdINS6_IJS8_SA_S9_EEENS6_IJNS7_ILi1EEESI_SI_EEESC_SE_Li256ELb1ELb1ELb1ELb0EEENS1_36VarlenDynamicPersistentTileSchedulerILi128ELi64ELi256ELi256ELb1ELb1ELb0ELb1ELb1ELb1EEEEEEEEEvNT_6ParamsE:
        .type           _ZN7cutlass13device_kernelIN5flash19enable_sm80_to_sm89INS1_16FlashAttnFwdSm80INS1_25CollectiveMainloopFwdSm80ILi8ELi1ELb0EN4cute5tupleIJNS5_1CILi128EEENS7_ILi64EEENS7_ILi192EEEEEELi192ENS_6half_tEfNS_4arch4Sm80ELb1ELb0ELb0ELb1ELb1ELb1ELb1ELb1EEENS1_21CollectiveEpilogueFwdINS6_IJS8_SA_S9_EEENS6_IJNS7_ILi1EEESI_SI_EEESC_SE_Li256ELb1ELb1ELb1ELb0EEENS1_36VarlenDynamicPersistentTileSchedulerILi128ELi64ELi256ELi256ELb1ELb1ELb0ELb1ELb1ELb1EEEEEEEEEvNT_6ParamsE,@function
        .size           _ZN7cutlass13device_kernelIN5flash19enable_sm80_to_sm89INS1_16FlashAttnFwdSm80INS1_25CollectiveMainloopFwdSm80ILi8ELi1ELb0EN4cute5tupleIJNS5_1CILi128EEENS7_ILi64EEENS7_ILi192EEEEEELi192ENS_6half_tEfNS_4arch4Sm80ELb1ELb0ELb0ELb1ELb1ELb1ELb1ELb1EEENS1_21CollectiveEpilogueFwdINS6_IJS8_SA_S9_EEENS6_IJNS7_ILi1EEESI_SI_EEESC_SE_Li256ELb1ELb1ELb1ELb0EEENS1_36VarlenDynamicPersistentTileSchedulerILi128ELi64ELi256ELi256ELb1ELb1ELb0ELb1ELb1ELb1EEEEEEEEEvNT_6ParamsE,(.L_x_26 - _ZN7cutlass13device_kernelIN5flash19enable_sm80_to_sm89INS1_16FlashAttnFwdSm80INS1_25CollectiveMainloopFwdSm80ILi8ELi1ELb0EN4cute5tupleIJNS5_1CILi128EEENS7_ILi64EEENS7_ILi192EEEEEELi192ENS_6half_tEfNS_4arch4Sm80ELb1ELb0ELb0ELb1ELb1ELb1ELb1ELb1EEENS1_21CollectiveEpilogueFwdINS6_IJS8_SA_S9_EEENS6_IJNS7_ILi1EEESI_SI_EEESC_SE_Li256ELb1ELb1ELb1ELb0EEENS1_36VarlenDynamicPersistentTileSchedulerILi128ELi64ELi256ELi256ELb1ELb1ELb0ELb1ELb1ELb1EEEEEEEEEvNT_6ParamsE)
        .other          _ZN7cutlass13device_kernelIN5flash19enable_sm80_to_sm89INS1_16FlashAttnFwdSm80INS1_25CollectiveMainloopFwdSm80ILi8ELi1ELb0EN4cute5tupleIJNS5_1CILi128EEENS7_ILi64EEENS7_ILi192EEEEEELi192ENS_6half_tEfNS_4arch4Sm80ELb1ELb0ELb0ELb1ELb1ELb1ELb1ELb1EEENS1_21CollectiveEpilogueFwdINS6_IJS8_SA_S9_EEENS6_IJNS7_ILi1EEESI_SI_EEESC_SE_Li256ELb1ELb1ELb1ELb0EEENS1_36VarlenDynamicPersistentTileSchedulerILi128ELi64ELi256ELi256ELb1ELb1ELb0ELb1ELb1ELb1EEEEEEEEEvNT_6ParamsE,@"STO_CUDA_ENTRY STV_DEFAULT"
_ZN7cutlass13device_kernelIN5flash19enable_sm80_to_sm89INS1_16FlashAttnFwdSm80INS1_25CollectiveMainloopFwdSm80ILi8ELi1ELb0EN4cute5tupleIJNS5_1CILi128EEENS7_ILi64EEENS7_ILi192EEEEEELi192ENS_6half_tEfNS_4arch4Sm80ELb1ELb0ELb0ELb1ELb1ELb1ELb1ELb1EEENS1_21CollectiveEpilogueFwdINS6_IJS8_SA_S9_EEENS6_IJNS7_ILi1EEESI_SI_EEESC_SE_Li256ELb1ELb1ELb1ELb0EEENS1_36VarlenDynamicPersistentTileSchedulerILi128ELi64ELi256ELi256ELb1ELb1ELb0ELb1ELb1ELb1EEEEEEEEEvNT_6ParamsE:
[----:B------:R-:W-:Y:S01]  /*0000*/  LDC R1, c[0x0][0x28] ;  /* 0x00000a00ff017b82 */ /* 0x000fe20000000800 */
[----:B------:R-:W-:Y:S05]  /*0010*/  EXIT ;  /* 0x000000000000794d */ /* 0x000fea0003800000 */
.L_x_8:
        /* <DEDUP_REMOVED lines=14> */
.L_x_26:


//--------------------- .text._ZN7cutlass13device_kernelIN5flash19enable_sm80_to_sm89INS1_16FlashAttnFwdSm80INS1_25CollectiveMainloopFwdSm80ILi8ELi2ELb0EN4cute5tupleIJNS5_1CILi128EEENS7_ILi64EEENS7_ILi192EEEEEELi192ENS_6half_tEfNS_4arch4Sm80ELb0ELb0ELb0ELb0ELb1ELb0ELb1ELb1EEENS1_21CollectiveEpilogueFwdINS6_IJS8_SA_S9_EEENS6_IJNS7_ILi1EEESI_SI_EEESC_SE_Li256ELb0ELb1ELb1ELb0EEENS1_19SingleTileSchedulerILb0ELb1ELb1ELi128EEEEEEEEEvNT_6ParamsE --------------------------
	.section	.text._ZN7cutlass13device_kernelIN5flash19enable_sm80_to_sm89INS1_16FlashAttnFwdSm80INS1_25CollectiveMainloopFwdSm80ILi8ELi2ELb0EN4cute5tupleIJNS5_1CILi128EEENS7_ILi64EEENS7_ILi192EEEEEELi192ENS_6half_tEfNS_4arch4Sm80ELb0ELb0ELb0ELb0ELb1ELb0ELb1ELb1EEENS1_21CollectiveEpilogueFwdINS6_IJS8_SA_S9_EEENS6_IJNS7_ILi1EEESI_SI_EEESC_SE_Li256ELb0ELb1ELb1ELb0EEENS1_19SingleTileSchedulerILb0ELb1ELb1ELi128EEEEEEEEEvNT_6ParamsE,"ax",@progbits
	.align	128
.text._ZN7cutlass13device_kernelIN5flash19enable_sm80_to_sm89INS1_16FlashAttnFwdSm80INS1_25CollectiveMainloopFwdSm80ILi8ELi2ELb0EN4cute5tupleIJNS5_1CILi128EEENS7_ILi64EEENS7_ILi192EEEEEELi192ENS_6half_tEfNS_4arch4Sm80ELb0ELb0ELb0ELb0ELb1ELb0ELb1ELb1EEENS1_21CollectiveEpilogueFwdINS6_IJS8_SA_S9_EEENS6_IJNS7_ILi1EEESI_SI_EEESC_SE_Li256ELb0ELb1ELb1ELb0EEENS1_19SingleTileSchedulerILb0ELb1ELb1ELi128EEEEEEEEEvNT_6ParamsE:
        .type           _ZN7cutlass13device_kernelIN5flash19enable_sm80_to_sm89INS1_16FlashAttnFwdSm80INS1_25CollectiveMainloopFwdSm80ILi8ELi2ELb0EN4cute5tupleIJNS5_1CILi128EEENS7_ILi64EEENS7_ILi192EEEEEELi192ENS_6half_tEfNS_4arch4Sm80ELb0ELb0ELb0ELb0ELb1ELb0ELb1ELb1EEENS1_21CollectiveEpilogueFwdINS6_IJS8_SA_S9_EEENS6_IJNS7_ILi1EEESI_SI_EEESC_SE_Li256ELb0ELb1ELb1ELb0EEENS1_19SingleTileSchedulerILb0ELb1ELb1ELi128EEEEEEEEEvNT_6ParamsE,@function
        .size           _ZN7cutlass13device_kernelIN5flash19enable_sm80_to_sm89INS1_16FlashAttnFwdSm80INS1_25CollectiveMainloopFwdSm80ILi8ELi2ELb0EN4cute5tupleIJNS5_1CILi128EEENS7_ILi64EEENS7_ILi192EEEEEELi192ENS_6half_tEfNS_4arch4Sm80ELb0ELb0ELb0ELb0ELb1ELb0ELb1ELb1EEENS1_21CollectiveEpilogueFwdINS6_IJS8_SA_S9_EEENS6_IJNS7_ILi1EEESI_SI_EEESC_SE_Li256ELb0ELb1ELb1ELb0EEENS1_19SingleTileSchedulerILb0ELb1ELb1ELi128EEEEEEEEEvNT_6ParamsE,(.L_x_27 - _ZN7cutlass13device_kernelIN5flash19enable_sm80_to_sm89INS1_16FlashAttnFwdSm80INS1_25CollectiveMainloopFwdSm80ILi8ELi2ELb0EN4cute5tupleIJNS5_1CILi128EEENS7_ILi64EEENS7_ILi192EEEEEELi192ENS_6half_tEfNS_4arch4Sm80ELb0ELb0ELb0ELb0ELb1ELb0ELb1ELb1EEENS1_21CollectiveEpilogueFwdINS6_IJS8_SA_S9_EEENS6_IJNS7_ILi1EEESI_SI_EEESC_SE_Li256ELb0ELb1ELb1ELb0EEENS1_19SingleTileSchedulerILb0ELb1ELb1ELi128EEEEEEEEEvNT_6ParamsE)
        .other          _ZN7cutlass13device_kernelIN5flash19enable_sm80_to_sm89INS1_16FlashAttnFwdSm80INS1_25CollectiveMainloopFwdSm80ILi8ELi2ELb0EN4cute5tupleIJNS5_1CILi128EEENS7_ILi64EEENS7_ILi192EEEEEELi192ENS_6half_tEfNS_4arch4Sm80ELb0ELb0ELb0ELb0ELb1ELb0ELb1ELb1EEENS1_21CollectiveEpilogueFwdINS6_IJS8_SA_S9_EEENS6_IJNS7_ILi1EEESI_SI_EEESC_SE_Li256ELb0ELb1ELb1ELb0EEENS1_19SingleTileSchedulerILb0ELb1ELb1ELi128EEEEEEEEEvNT_6ParamsE,@"STO_CUDA_ENTRY STV_DEFAULT"
_ZN7cutlass13device_kernelIN5flash19enable_sm80_to_sm89INS1_16FlashAttnFwdSm80INS1_25CollectiveMainloopFwdSm80ILi8ELi2ELb0EN4cute5tupleIJNS5_1CILi128EEENS7_ILi64EEENS7_ILi192EEEEEELi192ENS_6half_tEfNS_4arch4Sm80ELb0ELb0ELb0ELb0ELb1ELb0ELb1ELb1EEENS1_21CollectiveEpilogueFwdINS6_IJS8_SA_S9_EEENS6_IJNS7_ILi1EEESI_SI_EEESC_SE_Li256ELb0ELb1ELb1ELb0EEENS1_19SingleTileSchedulerILb0ELb1ELb1ELi128EEEEEEEEEvNT_6ParamsE:
[----:B------:R-:W-:Y:S01]  /*0000*/  LDC R1, c[0x0][0x28] ;  /* 0x00000a00ff017b82 */ /* 0x000fe20000000800 */
[----:B------:R-:W-:Y:S05]  /*0010*/  EXIT ;  /* 0x000000000000794d */ /* 0x000fea0003800000 */
.L_x_9:
        /* <DEDUP_REMOVED lines=14> */
.L_x_27:


//--------------------- .text._ZN7cutlass13device_kernelIN5flash19enable_sm80_to_sm89INS1_16FlashAttnFwdSm80INS1_25CollectiveMainloopFwdSm80ILi8ELi2ELb0EN4cute5tupleIJNS5_1CILi128EEENS7_ILi64EEENS7_ILi192EEEEEELi192ENS_6half_tEfNS_4arch4Sm80ELb0ELb0ELb0ELb1ELb1ELb0ELb1ELb1EEENS1_21CollectiveEpilogueFwdINS6_IJS8_SA_S9_EEENS6_IJNS7_ILi1EEESI_SI_EEESC_SE_Li256ELb1ELb1ELb1ELb0EEENS1_36VarlenDynamicPersistentTileSchedulerILi128ELi64ELi256ELi256ELb1ELb1ELb0ELb0ELb1ELb1EEEEEEEEEvNT_6ParamsE --------------------------
	.section	.text._ZN7cutlass13device_kernelIN5flash19enable_sm80_to_sm89INS1_16FlashAttnFwdSm80INS1_25CollectiveMainloopFwdSm80ILi8ELi2ELb0EN4cute5tupleIJNS5_1CILi128EEENS7_ILi64EEENS7_ILi192EEEEEELi192ENS_6half_tEfNS_4arch4Sm80ELb0ELb0ELb0ELb1ELb1ELb0ELb1ELb1EEENS1_21CollectiveEpilogueFwdINS6_IJS8_SA_S9_EEENS6_IJNS7_ILi1EEESI_SI_EEESC_SE_Li256ELb1ELb1ELb1ELb0EEENS1_36VarlenDynamicPersistentTileSchedulerILi128ELi64ELi256ELi256ELb1ELb1ELb0ELb0ELb1ELb1EEEEEEEEEvNT_6ParamsE,"ax",@progbits
	.align	128
.text._ZN7cutlass13device_kernelIN5flash19enable_sm80_to_sm89INS1_16FlashAttnFwdSm80INS1_25CollectiveMainloopFwdSm80ILi8ELi2ELb0EN4cute5tupleIJNS5_1CILi128EEENS7_ILi64EEENS7_ILi192EEEEEELi192ENS_6half_tEfNS_4arch4Sm80ELb0ELb0ELb0ELb1ELb1ELb0ELb1ELb1EEENS1_21CollectiveEpilogueFwdINS6_IJS8_SA_S9_EEENS6_IJNS7_ILi1EEESI_SI_EEESC_SE_Li256ELb1ELb1ELb1ELb0EEENS1_36VarlenDynamicPersistentTileSchedulerILi128ELi64ELi256ELi256ELb1ELb1ELb0ELb0ELb1ELb1EEEEEEEEEvNT_6ParamsE:
        .type           _ZN7cutlass13device_kernelIN5flash19enable_sm80_to_sm89INS1_16FlashAttnFwdSm80INS1_25CollectiveMainloopFwdSm80ILi8ELi2ELb0EN4cute5tupleIJNS5_1CILi128EEENS7_ILi64EEENS7_ILi192EEEEEELi192ENS_6half_tEfNS_4arch4Sm80ELb0ELb0ELb0ELb1ELb1ELb0ELb1ELb1EEENS1_21CollectiveEpilogueFwdINS6_IJS8_SA_S9_EEENS6_IJNS7_ILi1EEESI_SI_EEESC_SE_Li256ELb1ELb1ELb1ELb0EEENS1_36VarlenDynamicPersistentTileSchedulerILi128ELi64ELi256ELi256ELb1ELb1ELb0ELb0ELb1ELb1EEEEEEEEEvNT_6ParamsE,@function
        .size           _ZN7cutlass13device_kernelIN5flash19enable_sm80_to_sm89INS1_16FlashAttnFwdSm80INS1_25CollectiveMainloopFwdSm80ILi8ELi2ELb0EN4cute5tupleIJNS5_1CILi128EEENS7_ILi64EEENS7_ILi192EEEEEELi192ENS_6half_tEfNS_4arch4Sm80ELb0ELb0ELb0ELb1ELb1ELb0ELb1ELb1EEENS1_21CollectiveEpilogueFwdINS6_IJS8_SA_S9_EEENS6_IJNS7_ILi1EEESI_SI_EEESC_SE_Li256ELb1ELb1ELb1ELb0EEENS1_36VarlenDynamicPersistentTileSchedulerILi128ELi64ELi256ELi256ELb1ELb1ELb0ELb0ELb1ELb1EEEEEEEEEvNT_6ParamsE,(.L_x_28 - _ZN7cutlass13device_kernelIN5flash19enable_sm80_to_sm89INS1_16FlashAttnFwdSm80INS1_25CollectiveMainloopFwdSm80ILi8ELi2ELb0EN4cute5tupleIJNS5_1CILi128EEENS7_ILi64EEENS7_ILi192EEEEEELi192ENS_6half_tEfNS_4arch4Sm80ELb0ELb0ELb0ELb1ELb1ELb0ELb1ELb1EEENS1_21CollectiveEpilogueFwdINS6_IJS8_SA_S9_EEENS6_IJNS7_ILi1EEESI_SI_EEESC_SE_Li256ELb1ELb1ELb1ELb0EEENS1_36VarlenDynamicPersistentTileSchedulerILi128ELi64ELi256ELi256ELb1ELb1ELb0ELb0ELb1ELb1EEEEEEEEEvNT_6ParamsE)
        .other          _ZN7cutlass13device_kernelIN5flash19enable_sm80_to_sm89INS1_16FlashAttnFwdSm80INS1_25CollectiveMainloopFwdSm80ILi8ELi2ELb0EN4cute5tupleIJNS5_1CILi128EEENS7_ILi64EEENS7_ILi192EEEEEELi192ENS_6half_tEfNS_4arch4Sm80ELb0ELb0ELb0ELb1ELb1ELb0ELb1ELb1EEENS1_21CollectiveEpilogueFwdINS6_IJS8_SA_S9_EEENS6_IJNS7_ILi1EEESI_SI_EEESC_SE_Li256ELb1ELb1ELb1ELb0EEENS1_36VarlenDynamicPersistentTileSchedulerILi128ELi64ELi256ELi256ELb1ELb1ELb0ELb0ELb1ELb1EEEEEEEEEvNT_6ParamsE,@"STO_CUDA_ENTRY STV_DEFAULT"
_ZN7cutlass13device_kernelIN5flash19enable_sm80_to_sm89INS1_16FlashAttnFwdSm80INS1_25CollectiveMainloopFwdSm80ILi8ELi2ELb0EN4cute5tupleIJNS5_1CILi128EEENS7_ILi64EEENS7_ILi192EEEEEELi192ENS_6half_tEfNS_4arch4Sm80ELb0ELb0ELb0ELb1ELb1ELb0ELb1ELb1EEENS1_21CollectiveEpilogueFwdINS6_IJS8_SA_S9_EEENS6_IJNS7_ILi1EEESI_SI_EEESC_SE_Li256ELb1ELb1ELb1ELb0EEENS1_36VarlenDynamicPersistentTileSchedulerILi128ELi64ELi256ELi256ELb1ELb1ELb0ELb0ELb1ELb1EEEEEEEEEvNT_6ParamsE:
[----:B------:R-:W-:Y:S01]  /*0000*/  LDC R1, c[0x0][0x28] ;  /* 0x00000a00ff017b82 */ /* 0x000fe20000000800 */
[----:B------:R-:W-:Y:S05]  /*0010*/  EXIT ;  /* 0x000000000000794d */ /* 0x000fea0003800000 */
.L_x_10:
        /* <DEDUP_REMOVED lines=14> */
.L_x_28:


//--------------------- .text._ZN7cutlass13device_kernelIN5flash19enable_sm80_to_sm89INS1_16FlashAttnFwdSm80INS1_25CollectiveMainloopFwdSm80ILi8ELi2ELb0EN4cute5tupleIJNS5_1CILi128EEENS7_ILi64EEENS7_ILi192EEEEEELi192ENS_6half_tEfNS_4arch4Sm80ELb0ELb0ELb0ELb1ELb1ELb1ELb1ELb1EEENS1_21CollectiveEpilogueFwdINS6_IJS8_SA_S9_EEENS6_IJNS7_ILi1EEESI_SI_EEESC_SE_Li256ELb1ELb1ELb1ELb0EEENS1_36VarlenDynamicPersistentTileSchedulerILi128ELi64ELi256ELi256ELb1ELb1ELb0ELb0ELb1ELb1EEEEEEEEEvNT_6ParamsE --------------------------
	.section	.text._ZN7cutlass13device_kernelIN5flash19enable_sm80_to_sm89INS1_16FlashAttnFwdSm80INS1_25CollectiveMainloopFwdSm80ILi8ELi2ELb0EN4cute5tupleIJNS5_1CILi128EEENS7_ILi64EEENS7_ILi192EEEEEELi192ENS_6half_tEfNS_4arch4Sm80ELb0ELb0ELb0ELb1ELb1ELb1ELb1ELb1EEENS1_21CollectiveEpilogueFwdINS6_IJS8_SA_S9_EEENS6_IJNS7_ILi1EEESI_SI_EEESC_SE_Li256ELb1ELb1ELb1ELb0EEENS1_36VarlenDynamicPersistentTileSchedulerILi128ELi64ELi256ELi256ELb1ELb1ELb0ELb0ELb1ELb1EEEEEEEEEvNT_6ParamsE,"ax",@progbits
	.align	128
.text._ZN7cutlass13device_kernelIN5flash19enable_sm80_to_sm89INS1_16FlashAttnFwdSm80INS1_25CollectiveMainloopFwdSm80ILi8ELi2ELb0EN4cute5tupleIJNS5_1CILi128EEENS7_ILi64EEENS7_ILi192EEEEEELi192ENS_6half_tEfNS_4arch4Sm80ELb0ELb0ELb0ELb1ELb1ELb1ELb1ELb1EEENS1_21CollectiveEpilogueFwdINS6_IJS8_SA_S9_EEENS6_IJNS7_ILi1EEESI_SI_EEESC_SE_Li256ELb1ELb1ELb1ELb0EEENS1_36VarlenDynamicPersistentTileSchedulerILi128ELi64ELi256ELi256ELb1ELb1ELb0ELb0ELb1ELb1EEEEEEEEEvNT_6ParamsE:
        .type           _ZN7cutlass13device_kernelIN5flash19enable_sm80_to_sm89INS1_16FlashAttnFwdSm80INS1_25CollectiveMainloopFwdSm80ILi8ELi2ELb0EN4cute5tupleIJNS5_1CILi128EEENS7_ILi64EEENS7_ILi192EEEEEELi192ENS_6half_tEfNS_4arch4Sm80ELb0ELb0ELb0ELb1ELb1ELb1ELb1ELb1EEENS1_21CollectiveEpilogueFwdINS6_IJS8_SA_S9_EEENS6_IJNS7_ILi1EEESI_SI_EEESC_SE_Li256ELb1ELb1ELb1ELb0EEENS1_36VarlenDynamicPersistentTileSchedulerILi128ELi64ELi256ELi256ELb1ELb1ELb0ELb0ELb1ELb1EEEEEEEEEvNT_6ParamsE,@function
        .size           _ZN7cutlass13device_kernelIN5flash19enable_sm80_to_sm89INS1_16FlashAttnFwdSm80INS1_25CollectiveMainloopFwdSm80ILi8ELi2ELb0EN4cute5tupleIJNS5_1CILi128EEENS7_ILi64EEENS7_ILi192EEEEEELi192ENS_6half_tEfNS_4arch4Sm80ELb0ELb0ELb0ELb1ELb1ELb1ELb1ELb1EEENS1_21CollectiveEpilogueFwdINS6_IJS8_SA_S9_EEENS6_IJNS7_ILi1EEESI_SI_EEESC_SE_Li256ELb1ELb1ELb1ELb0EEENS1_36VarlenDynamicPersistentTileSchedulerILi128ELi64ELi256ELi256ELb1ELb1ELb0ELb0ELb1ELb1EEEEEEEEEvNT_6ParamsE,(.L_x_29 - _ZN7cutlass13device_kernelIN5flash19enable_sm80_to_sm89INS1_16FlashAttnFwdSm80INS1_25CollectiveMainloopFwdSm80ILi8ELi2ELb0EN4cute5tupleIJNS5_1CILi128EEENS7_ILi64EEENS7_ILi192EEEEEELi192ENS_6half_tEfNS_4arch4Sm80ELb0ELb0ELb0ELb1ELb1ELb1ELb1ELb1EEENS1_21CollectiveEpilogueFwdINS6_IJS8_SA_S9_EEENS6_IJNS7_ILi1EEESI_SI_EEESC_SE_Li256ELb1ELb1ELb1ELb0EEENS1_36VarlenDynamicPersistentTileSchedulerILi128ELi64ELi256ELi256ELb1ELb1ELb0ELb0ELb1ELb1EEEEEEEEEvNT_6ParamsE)
        .other          _ZN7cutlass13device_kernelIN5flash19enable_sm80_to_sm89INS1_16FlashAttnFwdSm80INS1_25CollectiveMainloopFwdSm80ILi8ELi2ELb0EN4cute5tupleIJNS5_1CILi128EEENS7_ILi64EEENS7_ILi192EEEEEELi192ENS_6half_tEfNS_4arch4Sm80ELb0ELb0ELb0ELb1ELb1ELb1ELb1ELb1EEENS1_21CollectiveEpilogueFwdINS6_IJS8_SA_S9_EEENS6_IJNS7_ILi1EEESI_SI_EEESC_SE_Li256ELb1ELb1ELb1ELb0EEENS1_36VarlenDynamicPersistentTileSchedulerILi128ELi64ELi256ELi256ELb1ELb1ELb0ELb0ELb1ELb1EEEEEEEEEvNT_6ParamsE,@"STO_CUDA_ENTRY STV_DEFAULT"
_ZN7cutlass13device_kernelIN5flash19enable_sm80_to_sm89INS1_16FlashAttnFwdSm80INS1_25CollectiveMainloopFwdSm80ILi8ELi2ELb0EN4cute5tupleIJNS5_1CILi128EEENS7_ILi64EEENS7_ILi192EEEEEELi192ENS_6half_tEfNS_4arch4Sm80ELb0ELb0ELb0ELb1ELb1ELb1ELb1ELb1EEENS1_21CollectiveEpilogueFwdINS6_IJS8_SA_S9_EEENS6_IJNS7_ILi1EEESI_SI_EEESC_SE_Li256ELb1ELb1ELb1ELb0EEENS1_36VarlenDynamicPersistentTileSchedulerILi128ELi64ELi256ELi256ELb1ELb1ELb0ELb0ELb1ELb1EEEEEEEEEvNT_6ParamsE:
[----:B------:R-:W-:Y:S01]  /*0000*/  LDC R1, c[0x0][0x28] ;  /* 0x00000a00ff017b82 */ /* 0x000fe20000000800 */
[----:B------:R-:W-:Y:S05]  /*0010*/  EXIT ;  /* 0x000000000000794d */ /* 0x000fea0003800000 */
.L_x_11:
        /* <DEDUP_REMOVED lines=14> */
.L_x_29:


//--------------------- .text._ZN7cutlass13device_kernelIN5flash19enable_sm80_to_sm89INS1_16FlashAttnFwdSm80INS1_25CollectiveMainloopFwdSm80ILi8ELi2ELb0EN4cute5tupleIJNS5_1CILi128EEENS7_ILi64EEENS7_ILi192EEEEEELi192ENS_6half_tEfNS_4arch4Sm80ELb0ELb1ELb0ELb0ELb1ELb0ELb1ELb1EEENS1_21CollectiveEpilogueFwdINS6_IJS8_SA_S9_EEENS6_IJNS7_ILi1EEESI_SI_EEESC_SE_Li256ELb0ELb1ELb1ELb0EEENS1_19SingleTileSchedulerILb0ELb1ELb1ELi128EEEEEEEEEvNT_6ParamsE --------------------------
	.section	.text._ZN7cutlass13device_kernelIN5flash19enable_sm80_to_sm89INS1_16FlashAttnFwdSm80INS1_25CollectiveMainloopFwdSm80ILi8ELi2ELb0EN4cute5tupleIJNS5_1CILi128EEENS7_ILi64EEENS7_ILi192EEEEEELi192ENS_6half_tEfNS_4arch4Sm80ELb0ELb1ELb0ELb0ELb1ELb0ELb1ELb1EEENS1_21CollectiveEpilogueFwdINS6_IJS8_SA_S9_EEENS6_IJNS7_ILi1EEESI_SI_EEESC_SE_Li256ELb0ELb1ELb1ELb0EEENS1_19SingleTileSchedulerILb0ELb1ELb1ELi128EEEEEEEEEvNT_6ParamsE,"ax",@progbits
	.align	128
.text._ZN7cutlass13device_kernelIN5flash19enable_sm80_to_sm89INS1_16FlashAttnFwdSm80INS1_25CollectiveMainloopFwdSm80ILi8ELi2ELb0EN4cute5tupleIJNS5_1CILi128EEENS7_ILi64EEENS7_ILi192EEEEEELi192ENS_6half_tEfNS_4arch4Sm80ELb0ELb1ELb0ELb0ELb1ELb0ELb1ELb1EEENS1_21CollectiveEpilogueFwdINS6_IJS8_SA_S9_EEENS6_IJNS7_ILi1EEESI_SI_EEESC_SE_Li256ELb0ELb1ELb1ELb0EEENS1_19SingleTileSchedulerILb0ELb1ELb1ELi128EEEEEEEEEvNT_6ParamsE:
        .type           _ZN7cutlass13device_kernelIN5flash19enable_sm80_to_sm89INS1_16FlashAttnFwdSm80INS1_25CollectiveMainloopFwdSm80ILi8ELi2ELb0EN4cute5tupleIJNS5_1CILi128EEENS7_ILi64EEENS7_ILi192EEEEEELi192ENS_6half_tEfNS_4arch4Sm80ELb0ELb1ELb0ELb0ELb1ELb0ELb1ELb1EEENS1_21CollectiveEpilogueFwdINS6_IJS8_SA_S9_EEENS6_IJNS7_ILi1EEESI_SI_EEESC_SE_Li256ELb0ELb1ELb1ELb0EEENS1_19SingleTileSchedulerILb0ELb1ELb1ELi128EEEEEEEEEvNT_6ParamsE,@function
        .size           _ZN7cutlass13device_kernelIN5flash19enable_sm80_to_sm89INS1_16FlashAttnFwdSm80INS1_25CollectiveMainloopFwdSm80ILi8ELi2ELb0EN4cute5tupleIJNS5_1CILi128EEENS7_ILi64EEENS7_ILi192EEEEEELi192ENS_6half_tEfNS_4arch4Sm80ELb0ELb1ELb0ELb0ELb1ELb0ELb1ELb1EEENS1_21CollectiveEpilogueFwdINS6_IJS8_SA_S9_EEENS6_IJNS7_ILi1EEESI_SI_EEESC_SE_Li256ELb0ELb1ELb1ELb0EEENS1_19SingleTileSchedulerILb0ELb1ELb1ELi128EEEEEEEEEvNT_6ParamsE,(.L_x_30 - _ZN7cutlass13device_kernelIN5flash19enable_sm80_to_sm89INS1_16FlashAttnFwdSm80INS1_25CollectiveMainloopFwdSm80ILi8ELi2ELb0EN4cute5tupleIJNS5_1CILi128EEENS7_ILi64EEENS7_ILi192EEEEEELi192ENS_6half_tEfNS_4arch4Sm80ELb0ELb1ELb0ELb0ELb1ELb0ELb1ELb1EEENS1_21CollectiveEpilogueFwdINS6_IJS8_SA_S9_EEENS6_IJNS7_ILi1EEESI_SI_EEESC_SE_Li256ELb0ELb1ELb1ELb0EEENS1_19SingleTileSchedulerILb0ELb1ELb1ELi128EEEEEEEEEvNT_6ParamsE)
        .other          _ZN7cutlass13device_kernelIN5flash19enable_sm80_to_sm89INS1_16FlashAttnFwdSm80INS1_25CollectiveMainloopFwdSm80ILi8ELi2ELb0EN4cute5tupleIJNS5_1CILi128EEENS7_ILi64EEENS7_ILi192EEEEEELi192ENS_6half_tEfNS_4arch4Sm80ELb0ELb1ELb0ELb0ELb1ELb0ELb1ELb1EEENS1_21CollectiveEpilogueFwdINS6_IJS8_SA_S9_EEENS6_IJNS7_ILi1EEESI_SI_EEESC_SE_Li256ELb0ELb1ELb1ELb0EEENS1_19SingleTileSchedulerILb0ELb1ELb1ELi128EEEEEEEEEvNT_6ParamsE,@"STO_CUDA_ENTRY STV_DEFAULT"
_ZN7cutlass13device_kernelIN5flash19enable_sm80_to_sm89INS1_16FlashAttnFwdSm80INS1_25CollectiveMainloopFwdSm80ILi8ELi2ELb0EN4cute5tupleIJNS5_1CILi128EEENS7_ILi64EEENS7_ILi192EEEEEELi192ENS_6half_tEfNS_4arch4Sm80ELb0ELb1ELb0ELb0ELb1ELb0ELb1ELb1EEENS1_21CollectiveEpilogueFwdINS6_IJS8_SA_S9_EEENS6_IJNS7_ILi1EEESI_SI_EEESC_SE_Li256ELb0ELb1ELb1ELb0EEENS1_19SingleTileSchedulerILb0ELb1ELb1ELi128EEEEEEEEEvNT_6ParamsE:
[----:B------:R-:W-:Y:S01]  /*0000*/  LDC R1, c[0x0][0x28] ;  /* 0x00000a00ff017b82 */ /* 0x000fe20000000800 */
[----:B------:R-:W-:Y:S05]  /*0010*/  EXIT ;  /* 0x000000000000794d */ /* 0x000fea0003800000 */
.L_x_12:
        /* <DEDUP_REMOVED lines=14> */
.L_x_30:


//--------------------- .text._ZN7cutlass13device_kernelIN5flash19enable_sm80_to_sm89INS1_16FlashAttnFwdSm80INS1_25CollectiveMainloopFwdSm80ILi8ELi2ELb0EN4cute5tupleIJNS5_1CILi128EEENS7_ILi64EEENS7_ILi192EEEEEELi192ENS_6half_tEfNS_4arch4Sm80ELb0ELb1ELb0ELb1ELb1ELb0ELb1ELb1EEENS1_21CollectiveEpilogueFwdINS6_IJS8_SA_S9_EEENS6_IJNS7_ILi1EEESI_SI_EEESC_SE_Li256ELb1ELb1ELb1ELb0EEENS1_36VarlenDynamicPersistentTileSchedulerILi128ELi64ELi256ELi256ELb1ELb1ELb0ELb1ELb0ELb1EEEEEEEEEvNT_6ParamsE --------------------------
	.section	.text._ZN7cutlass13device_kernelIN5flash19enable_sm80_to_sm89INS1_16FlashAttnFwdSm80INS1_25CollectiveMainloopFwdSm80ILi8ELi2ELb0EN4cute5tupleIJNS5_1CILi128EEENS7_ILi64EEENS7_ILi192EEEEEELi192ENS_6half_tEfNS_4arch4Sm80ELb0ELb1ELb0ELb1ELb1ELb0ELb1ELb1EEENS1_21CollectiveEpilogueFwdINS6_IJS8_SA_S9_EEENS6_IJNS7_ILi1EEESI_SI_EEESC_SE_Li256ELb1ELb1ELb1ELb0EEENS1_36VarlenDynamicPersistentTileSchedulerILi128ELi64ELi256ELi256ELb1ELb1ELb0ELb1ELb0ELb1EEEEEEEEEvNT_6ParamsE,"ax",@progbits
	.align	128
.text._ZN7cutlass13device_kernelIN5flash19enable_sm80_to_sm89INS1_16FlashAttnFwdSm80INS1_25CollectiveMainloopFwdSm80ILi8ELi2ELb0EN4cute5tupleIJNS5_1CILi128EEENS7_ILi64EEENS7_ILi192EEEEEELi192ENS_6half_tEfNS_4arch4Sm80ELb0ELb1ELb0ELb1ELb1ELb0ELb1ELb1EEENS1_21CollectiveEpilogueFwdINS6_IJS8_SA_S9_EEENS6_IJNS7_ILi1EEESI_SI_EEESC_SE_Li256ELb1ELb1ELb1ELb0EEENS1_36VarlenDynamicPersistentTileSchedulerILi128ELi64ELi256ELi256ELb1ELb1ELb0ELb1ELb0ELb1EEEEEEEEEvNT_6ParamsE:
        .type           _ZN7cutlass13device_kernelIN5flash19enable_sm80_to_sm89INS1_16FlashAttnFwdSm80INS1_25CollectiveMainloopFwdSm80ILi8ELi2ELb0EN4cute5tupleIJNS5_1CILi128EEENS7_ILi64EEENS7_ILi192EEEEEELi192ENS_6half_tEfNS_4arch4Sm80ELb0ELb1ELb0ELb1ELb1ELb0ELb1ELb1EEENS1_21CollectiveEpilogueFwdINS6_IJS8_SA_S9_EEENS6_IJNS7_ILi1EEESI_SI_EEESC_SE_Li256ELb1ELb1ELb1ELb0EEENS1_36VarlenDynamicPersistentTileSchedulerILi128ELi64ELi256ELi256ELb1ELb1ELb0ELb1ELb0ELb1EEEEEEEEEvNT_6ParamsE,@function
        .size           _ZN7cutlass13device_kernelIN5flash19enable_sm80_to_sm89INS1_16FlashAttnFwdSm80INS1_25CollectiveMainloopFwdSm80ILi8ELi2ELb0EN4cute5tupleIJNS5_1CILi128EEENS7_ILi64EEENS7_ILi192EEEEEELi192ENS_6half_tEfNS_4arch4Sm80ELb0ELb1ELb0ELb1ELb1ELb0ELb1ELb1EEENS1_21CollectiveEpilogueFwdINS6_IJS8_SA_S9_EEENS6_IJNS7_ILi1EEESI_SI_EEESC_SE_Li256ELb1ELb1ELb1ELb0EEENS1_36VarlenDynamicPersistentTileSchedulerILi128ELi64ELi256ELi256ELb1ELb1ELb0ELb1ELb0ELb1EEEEEEEEEvNT_6ParamsE,(.L_x_31 - _ZN7cutlass13device_kernelIN5flash19enable_sm80_to_sm89INS1_16FlashAttnFwdSm80INS1_25CollectiveMainloopFwdSm80ILi8ELi2ELb0EN4cute5tupleIJNS5_1CILi128EEENS7_ILi64EEENS7_ILi192EEEEEELi192ENS_6half_tEfNS_4arch4Sm80ELb0ELb1ELb0ELb1ELb1ELb0ELb1ELb1EEENS1_21CollectiveEpilogueFwdINS6_IJS8_SA_S9_EEENS6_IJNS7_ILi1EEESI_SI_EEESC_SE_Li256ELb1ELb1ELb1ELb0EEENS1_36VarlenDynamicPersistentTileSchedulerILi128ELi64ELi256ELi256ELb1ELb1ELb0ELb1ELb0ELb1EEEEEEEEEvNT_6ParamsE)
        .other          _ZN7cutlass13device_kernelIN5flash19enable_sm80_to_sm89INS1_16FlashAttnFwdSm80INS1_25CollectiveMainloopFwdSm80ILi8ELi2ELb0EN4cute5tupleIJNS5_1CILi128EEENS7_ILi64EEENS7_ILi192EEEEEELi192ENS_6half_tEfNS_4arch4Sm80ELb0ELb1ELb0ELb1ELb1ELb0ELb1ELb1EEENS1_21CollectiveEpilogueFwdINS6_IJS8_SA_S9_EEENS6_IJNS7_ILi1EEESI_SI_EEESC_SE_Li256ELb1ELb1ELb1ELb0EEENS1_36VarlenDynamicPersistentTileSchedulerILi128ELi64ELi256ELi256ELb1ELb1ELb0ELb1ELb0ELb1EEEEEEEEEvNT_6ParamsE,@"STO_CUDA_ENTRY STV_DEFAULT"
_ZN7cutlass13device_kernelIN5flash19enable_sm80_to_sm89INS1_16FlashAttnFwdSm80INS1_25CollectiveMainloopFwdSm80ILi8ELi2ELb0EN4cute5tupleIJNS5_1CILi128EEENS7_ILi64EEENS7_ILi192EEEEEELi192ENS_6half_tEfNS_4arch4Sm80ELb0ELb1ELb0ELb1ELb1ELb0ELb1ELb1EEENS1_21CollectiveEpilogueFwdINS6_IJS8_SA_S9_EEENS6_IJNS7_ILi1EEESI_SI_EEESC_SE_Li256ELb1ELb1ELb1ELb0EEENS1_36VarlenDynamicPersistentTileSchedulerILi128ELi64ELi256ELi256ELb1ELb1ELb0ELb1ELb0ELb1EEEEEEEEEvNT_6ParamsE:
[----:B------:R-:W-:Y:S01]  /*0000*/  LDC R1, c[0x0][0x28] ;  /* 0x00000a00ff017b82 */ /* 0x000fe20000000800 */
[----:B------:R-:W-:Y:S05]  /*0010*/  EXIT ;  /* 0x000000000000794d */ /* 0x000fea0003800000 */
.L_x_13:
        /* <DEDUP_REMOVED lines=14> */
.L_x_31:


//--------------------- .text._ZN7cutlass13device_kernelIN5flash19enable_sm80_to_sm89INS1_16FlashAttnFwdSm80INS1_25CollectiveMainloopFwdSm80ILi8ELi2ELb0EN4cute5tupleIJNS5_1CILi128EEENS7_ILi64EEENS7_ILi192EEEEEELi192ENS_6half_tEfNS_4arch4Sm80ELb0ELb1ELb0ELb1ELb1ELb1ELb1ELb1EEENS1_21CollectiveEpilogueFwdINS6_IJS8_SA_S9_EEENS6_IJNS7_ILi1EEESI_SI_EEESC_SE_Li256ELb1ELb1ELb1ELb0EEENS1_36VarlenDynamicPersistentTileSchedulerILi128ELi64ELi256ELi256ELb1ELb1ELb0ELb1ELb0ELb1EEEEEEEEEvNT_6ParamsE --------------------------
	.section	.text._ZN7cutlass13device_kernelIN5flash19enable_sm80_to_sm89INS1_16FlashAttnFwdSm80INS1_25CollectiveMainloopFwdSm80ILi8ELi2ELb0EN4cute5tupleIJNS5_1CILi128EEENS7_ILi64EEENS7_ILi192EEEEEELi192ENS_6half_tEfNS_4arch4Sm80ELb0ELb1ELb0ELb1ELb1ELb1ELb1ELb1EEENS1_21CollectiveEpilogueFwdINS6_IJS8_SA_S9_EEENS6_IJNS7_ILi1EEESI_SI_EEESC_SE_Li256ELb1ELb1ELb1ELb0EEENS1_36VarlenDynamicPersistentTileSchedulerILi128ELi64ELi256ELi256ELb1ELb1ELb0ELb1ELb0ELb1EEEEEEEEEvNT_6ParamsE,"ax",@progbits
	.align	128
.text._ZN7cutlass13device_kernelIN5flash19enable_sm80_to_sm89INS1_16FlashAttnFwdSm80INS1_25CollectiveMainloopFwdSm80ILi8ELi2ELb0EN4cute5tupleIJNS5_1CILi128EEENS7_ILi64EEENS7_ILi192EEEEEELi192ENS_6half_tEfNS_4arch4Sm80ELb0ELb1ELb0ELb1ELb1ELb1ELb1ELb1EEENS1_21CollectiveEpilogueFwdINS6_IJS8_SA_S9_EEENS6_IJNS7_ILi1EEESI_SI_EEESC_SE_Li256ELb1ELb1ELb1ELb0EEENS1_36VarlenDynamicPersistentTileSchedulerILi128ELi64ELi256ELi256ELb1ELb1ELb0ELb1ELb0ELb1EEEEEEEEEvNT_6ParamsE:
        .type           _ZN7cutlass13device_kernelIN5flash19enable_sm80_to_sm89INS1_16FlashAttnFwdSm80INS1_25CollectiveMainloopFwdSm80ILi8ELi2ELb0EN4cute5tupleIJNS5_1CILi128EEENS7_ILi64EEENS7_ILi192EEEEEELi192ENS_6half_tEfNS_4arch4Sm80ELb0ELb1ELb0ELb1ELb1ELb1ELb1ELb1EEENS1_21CollectiveEpilogueFwdINS6_IJS8_SA_S9_EEENS6_IJNS7_ILi1EEESI_SI_EEESC_SE_Li256ELb1ELb1ELb1ELb0EEENS1_36VarlenDynamicPersistentTileSchedulerILi128ELi64ELi256ELi256ELb1ELb1ELb0ELb1ELb0ELb1EEEEEEEEEvNT_6ParamsE,@function
        .size           _ZN7cutlass13device_kernelIN5flash19enable_sm80_to_sm89INS1_16FlashAttnFwdSm80INS1_25CollectiveMainloopFwdSm80ILi8ELi2ELb0EN4cute5tupleIJNS5_1CILi128EEENS7_ILi64EEENS7_ILi192EEEEEELi192ENS_6half_tEfNS_4arch4Sm80ELb0ELb1ELb0ELb1ELb1ELb1ELb1ELb1EEENS1_21CollectiveEpilogueFwdINS6_IJS8_SA_S9_EEENS6_IJNS7_ILi1EEESI_SI_EEESC_SE_Li256ELb1ELb1ELb1ELb0EEENS1_36VarlenDynamicPersistentTileSchedulerILi128ELi64ELi256ELi256ELb1ELb1ELb0ELb1ELb0ELb1EEEEEEEEEvNT_6ParamsE,(.L_x_32 - _ZN7cutlass13device_kernelIN5flash19enable_sm80_to_sm89INS1_16FlashAttnFwdSm80INS1_25CollectiveMainloopFwdSm80ILi8ELi2ELb0EN4cute5tupleIJNS5_1CILi128EEENS7_ILi64EEENS7_ILi192EEEEEELi192ENS_6half_tEfNS_4arch4Sm80ELb0ELb1ELb0ELb1ELb1ELb1ELb1ELb1EEENS1_21CollectiveEpilogueFwdINS6_IJS8_SA_S9_EEENS6_IJNS7_ILi1EEESI_SI_EEESC_SE_Li256ELb1ELb1ELb1ELb0EEENS1_36VarlenDynamicPersistentTileSchedulerILi128ELi64ELi256ELi256ELb1ELb1ELb0ELb1ELb0ELb1EEEEEEEEEvNT_6ParamsE)
        .other          _ZN7cutlass13device_kernelIN5flash19enable_sm80_to_sm89INS1_16FlashAttnFwdSm80INS1_25CollectiveMainloopFwdSm80ILi8ELi2ELb0EN4cute5tupleIJNS5_1CILi128EEENS7_ILi64EEENS7_ILi192EEEEEELi192ENS_6half_tEfNS_4arch4Sm80ELb0ELb1ELb0ELb1ELb1ELb1ELb1ELb1EEENS1_21CollectiveEpilogueFwdINS6_IJS8_SA_S9_EEENS6_IJNS7_ILi1EEESI_SI_EEESC_SE_Li256ELb1ELb1ELb1ELb0EEENS1_36VarlenDynamicPersistentTileSchedulerILi128ELi64ELi256ELi256ELb1ELb1ELb0ELb1ELb0ELb1EEEEEEEEEvNT_6ParamsE,@"STO_CUDA_ENTRY STV_DEFAULT"
_ZN7cutlass13device_kernelIN5flash19enable_sm80_to_sm89INS1_16FlashAttnFwdSm80INS1_25CollectiveMainloopFwdSm80ILi8ELi2ELb0EN4cute5tupleIJNS5_1CILi128EEENS7_ILi64EEENS7_ILi192EEEEEELi192ENS_6half_tEfNS_4arch4Sm80ELb0ELb1ELb0ELb1ELb1ELb1ELb1ELb1EEENS1_21CollectiveEpilogueFwdINS6_IJS8_SA_S9_EEENS6_IJNS7_ILi1EEESI_SI_EEESC_SE_Li256ELb1ELb1ELb1ELb0EEENS1_36VarlenDynamicPersistentTileSchedulerILi128ELi64ELi256ELi256ELb1ELb1ELb0ELb1ELb0ELb1EEEEEEEEEvNT_6ParamsE:
[----:B------:R-:W-:Y:S01]  /*0000*/  LDC R1, c[0x0][0x28] ;  /* 0x00000a00ff017b82 */ /* 0x000fe20000000800 */
[----:B------:R-:W-:Y:S05]  /*0010*/  EXIT ;  /* 0x000000000000794d */ /* 0x000fea0003800000 */
.L_x_14:
        /* <DEDUP_REMOVED lines=14> */
.L_x_32:


//--------------------- .text._ZN7cutlass13device_kernelIN5flash19enable_sm80_to_sm89INS1_16FlashAttnFwdSm80INS1_25CollectiveMainloopFwdSm80ILi8ELi2ELb0EN4cute5tupleIJNS5_1CILi128EEENS7_ILi64EEENS7_ILi192EEEEEELi192ENS_6half_tEfNS_4arch4Sm80ELb1ELb0ELb0ELb0ELb1ELb0ELb1ELb1EEENS1_21CollectiveEpilogueFwdINS6_IJS8_SA_S9_EEENS6_IJNS7_ILi1EEESI_SI_EEESC_SE_Li256ELb0ELb1ELb1ELb0EEENS1_30DynamicPersistentTileSchedulerILi256ELi256ELb1ELb1ELb0EEEEEEEEEvNT_6ParamsE --------------------------
	.section	.text._ZN7cutlass13device_kernelIN5flash19enable_sm80_to_sm89INS1_16FlashAttnFwdSm80INS1_25CollectiveMainloopFwdSm80ILi8ELi2ELb0EN4cute5tupleIJNS5_1CILi128EEENS7_ILi64EEENS7_ILi192EEEEEELi192ENS_6half_tEfNS_4arch4Sm80ELb1ELb0ELb0ELb0ELb1ELb0ELb1ELb1EEENS1_21CollectiveEpilogueFwdINS6_IJS8_SA_S9_EEENS6_IJNS7_ILi1EEESI_SI_EEESC_SE_Li256ELb0ELb1ELb1ELb0EEENS1_30DynamicPersistentTileSchedulerILi256ELi256ELb1ELb1ELb0EEEEEEEEEvNT_6ParamsE,"ax",@progbits
	.align	128
.text._ZN7cutlass13device_kernelIN5flash19enable_sm80_to_sm89INS1_16FlashAttnFwdSm80INS1_25CollectiveMainloopFwdSm80ILi8ELi2ELb0EN4cute5tupleIJNS5_1CILi128EEENS7_ILi64EEENS7_ILi192EEEEEELi192ENS_6half_tEfNS_4arch4Sm80ELb1ELb0ELb0ELb0ELb1ELb0ELb1ELb1EEENS1_21CollectiveEpilogueFwdINS6_IJS8_SA_S9_EEENS6_IJNS7_ILi1EEESI_SI_EEESC_SE_Li256ELb0ELb1ELb1ELb0EEENS1_30DynamicPersistentTileSchedulerILi256ELi256ELb1ELb1ELb0EEEEEEEEEvNT_6ParamsE:
        .type           _ZN7cutlass13device_kernelIN5flash19enable_sm80_to_sm89INS1_16FlashAttnFwdSm80INS1_25CollectiveMainloopFwdSm80ILi8ELi2ELb0EN4cute5tupleIJNS5_1CILi128EEENS7_ILi64EEENS7_ILi192EEEEEELi192ENS_6half_tEfNS_4arch4Sm80ELb1ELb0ELb0ELb0ELb1ELb0ELb1ELb1EEENS1_21CollectiveEpilogueFwdINS6_IJS8_SA_S9_EEENS6_IJNS7_ILi1EEESI_SI_EEESC_SE_Li256ELb0ELb1ELb1ELb0EEENS1_30DynamicPersistentTileSchedulerILi256ELi256ELb1ELb1ELb0EEEEEEEEEvNT_6ParamsE,@function
        .size           _ZN7cutlass13device_kernelIN5flash19enable_sm80_to_sm89INS1_16FlashAttnFwdSm80INS1_25CollectiveMainloopFwdSm80ILi8ELi2ELb0EN4cute5tupleIJNS5_1CILi128EEENS7_ILi64EEENS7_ILi192EEEEEELi192ENS_6half_tEfNS_4arch4Sm80ELb1ELb0ELb0ELb0ELb1ELb0ELb1ELb1EEENS1_21CollectiveEpilogueFwdINS6_IJS8_SA_S9_EEENS6_IJNS7_ILi1EEESI_SI_EEESC_SE_Li256ELb0ELb1ELb1ELb0EEENS1_30DynamicPersistentTileSchedulerILi256ELi256ELb1ELb1ELb0EEEEEEEEEvNT_6ParamsE,(.L_x_33 - _ZN7cutlass13device_kernelIN5flash19enable_sm80_to_sm89INS1_16FlashAttnFwdSm80INS1_25CollectiveMainloopFwdSm80ILi8ELi2ELb0EN4cute5tupleIJNS5_1CILi128EEENS7_ILi64EEENS7_ILi192EEEEEELi192ENS_6half_tEfNS_4arch4Sm80ELb1ELb0ELb0ELb0ELb1ELb0ELb1ELb1EEENS1_21CollectiveEpilogueFwdINS6_IJS8_SA_S9_EEENS6_IJNS7_ILi1EEESI_SI_EEESC_SE_Li256ELb0ELb1ELb1ELb0EEENS1_30DynamicPersistentTileSchedulerILi256ELi256ELb1ELb1ELb0EEEEEEEEEvNT_6ParamsE)
        .other          _ZN7cutlass13device_kernelIN5flash19enable_sm80_to_sm89INS1_16FlashAttnFwdSm80INS1_25CollectiveMainloopFwdSm80ILi8ELi2ELb0EN4cute5tupleIJNS5_1CILi128EEENS7_ILi64EEENS7_ILi192EEEEEELi192ENS_6half_tEfNS_4arch4Sm80ELb1ELb0ELb0ELb0ELb1ELb0ELb1ELb1EEENS1_21CollectiveEpilogueFwdINS6_IJS8_SA_S9_EEENS6_IJNS7_ILi1EEESI_SI_EEESC_SE_Li256ELb0ELb1ELb1ELb0EEENS1_30DynamicPersistentTileSchedulerILi256ELi256ELb1ELb1ELb0EEEEEEEEEvNT_6ParamsE,@"STO_CUDA_ENTRY STV_DEFAULT"
_ZN7cutlass13device_kernelIN5flash19enable_sm80_to_sm89INS1_16FlashAttnFwdSm80INS1_25CollectiveMainloopFwdSm80ILi8ELi2ELb0EN4cute5tupleIJNS5_1CILi128EEENS7_ILi64EEENS7_ILi192EEEEEELi192ENS_6half_tEfNS_4arch4Sm80ELb1ELb0ELb0ELb0ELb1ELb0ELb1ELb1EEENS1_21CollectiveEpilogueFwdINS6_IJS8_SA_S9_EEENS6_IJNS7_ILi1EEESI_SI_EEESC_SE_Li256ELb0ELb1ELb1ELb0EEENS1_30DynamicPersistentTileSchedulerILi256ELi256ELb1ELb1ELb0EEEEEEEEEvNT_6ParamsE:
[----:B------:R-:W-:Y:S01]  /*0000*/  LDC R1, c[0x0][0x28] ;  /* 0x00000a00ff017b82 */ /* 0x000fe20000000800 */
[----:B------:R-:W-:Y:S05]  /*0010*/  EXIT ;  /* 0x000000000000794d */ /* 0x000fea0003800000 */
.L_x_15:
        /* <DEDUP_REMOVED lines=14> */
.L_x_33:


//--------------------- .text._ZN7cutlass13device_kernelIN5flash19enable_sm80_to_sm89INS1_16FlashAttnFwdSm80INS1_25CollectiveMainloopFwdSm80ILi8ELi2ELb0EN4cute5tupleIJNS5_1CILi128EEENS7_ILi64EEENS7_ILi192EEEEEELi192ENS_6half_tEfNS_4arch4Sm80ELb1ELb0ELb0ELb1ELb1ELb0ELb1ELb1EEENS1_21CollectiveEpilogueFwdINS6_IJS8_SA_S9_EEENS6_IJNS7_ILi1EEESI_SI_EEESC_SE_Li256ELb1ELb1ELb1ELb0EEENS1_36VarlenDynamicPersistentTileSchedulerILi128ELi64ELi256ELi256ELb1ELb1ELb0ELb1ELb1ELb1EEEEEEEEEvNT_6ParamsE --------------------------
	.section	.text._ZN7cutlass13device_kernelIN5flash19enable_sm80_to_sm89INS1_16FlashAttnFwdSm80INS1_25CollectiveMainloopFwdSm80ILi8ELi2ELb0EN4cute5tupleIJNS5_1CILi128EEENS7_ILi64EEENS7_ILi192EEEEEELi192ENS_6half_tEfNS_4arch4Sm80ELb1ELb0ELb0ELb1ELb1ELb0ELb1ELb1EEENS1_21CollectiveEpilogueFwdINS6_IJS8_SA_S9_EEENS6_IJNS7_ILi1EEESI_SI_EEESC_SE_Li256ELb1ELb1ELb1ELb0EEENS1_36VarlenDynamicPersistentTileSchedulerILi128ELi64ELi256ELi256ELb1ELb1ELb0ELb1ELb1ELb1EEEEEEEEEvNT_6ParamsE,"ax",@progbits
	.align	128
.text._ZN7cutlass13device_kernelIN5flash19enable_sm80_to_sm89INS1_16FlashAttnFwdSm80INS1_25CollectiveMainloopFwdSm80ILi8ELi2ELb0EN4cute5tupleIJNS5_1CILi128EEENS7_ILi64EEENS7_ILi192EEEEEELi192ENS_6half_tEfNS_4arch4Sm80ELb1ELb0ELb0ELb1ELb1ELb0ELb1ELb1EEENS1_21CollectiveEpilogueFwdINS6_IJS8_SA_S9_EEENS6_IJNS7_ILi1EEESI_SI_EEESC_SE_Li256ELb1ELb1ELb1ELb0EEENS1_36VarlenDynamicPersistentTileSchedulerILi128ELi64ELi256ELi256ELb1ELb1ELb0ELb1ELb1ELb1EEEEEEEEEvNT_6ParamsE:
        .type           _ZN7cutlass13device_kernelIN5flash19enable_sm80_to_sm89INS1_16FlashAttnFwdSm80INS1_25CollectiveMainloopFwdSm80ILi8ELi2ELb0EN4cute5tupleIJNS5_1CILi128EEENS7_ILi64EEENS7_ILi192EEEEEELi192ENS_6half_tEfNS_4arch4Sm80ELb1ELb0ELb0ELb1ELb1ELb0ELb1ELb1EEENS1_21CollectiveEpilogueFwdINS6_IJS8_SA_S9_EEENS6_IJNS7_ILi1EEESI_SI_EEESC_SE_Li256ELb1ELb1ELb1ELb0EEENS1_36VarlenDynamicPersistentTileSchedulerILi128ELi64ELi256ELi256ELb1ELb1ELb0ELb1ELb1ELb1EEEEEEEEEvNT_6ParamsE,@function
        .size           _ZN7cutlass13device_kernelIN5flash19enable_sm80_to_sm89INS1_16FlashAttnFwdSm80INS1_25CollectiveMainloopFwdSm80ILi8ELi2ELb0EN4cute5tupleIJNS5_1CILi128EEENS7_ILi64EEENS7_ILi192EEEEEELi192ENS_6half_tEfNS_4arch4Sm80ELb1ELb0ELb0ELb1ELb1ELb0ELb1ELb1EEENS1_21CollectiveEpilogueFwdINS6_IJS8_SA_S9_EEENS6_IJNS7_ILi1EEESI_SI_EEESC_SE_Li256ELb1ELb1ELb1ELb0EEENS1_36VarlenDynamicPersistentTileSchedulerILi128ELi64ELi256ELi256ELb1ELb1ELb0ELb1ELb1ELb1EEEEEEEEEvNT_6ParamsE,(.L_x_34 - _ZN7cutlass13device_kernelIN5flash19enable_sm80_to_sm89INS1_16FlashAttnFwdSm80INS1_25CollectiveMainloopFwdSm80ILi8ELi2ELb0EN4cute5tupleIJNS5_1CILi128EEENS7_ILi64EEENS7_ILi192EEEEEELi192ENS_6half_tEfNS_4arch4Sm80ELb1ELb0ELb0ELb1ELb1ELb0ELb1ELb1EEENS1_21CollectiveEpilogueFwdINS6_IJS8_SA_S9_EEENS6_IJNS7_ILi1EEESI_SI_EEESC_SE_Li256ELb1ELb1ELb1ELb0EEENS1_36VarlenDynamicPersistentTileSchedulerILi128ELi64ELi256ELi256ELb1ELb1ELb0ELb1ELb1ELb1EEEEEEEEEvNT_6ParamsE)
        .other          _ZN7cutlass13device_kernelIN5flash19enable_sm80_to_sm89INS1_16FlashAttnFwdSm80INS1_25CollectiveMainloopFwdSm80ILi8ELi2ELb0EN4cute5tupleIJNS5_1CILi128EEENS7_ILi64EEENS7_ILi192EEEEEELi192ENS_6half_tEfNS_4arch4Sm80ELb1ELb0ELb0ELb1ELb1ELb0ELb1ELb1EEENS1_21CollectiveEpilogueFwdINS6_IJS8_SA_S9_EEENS6_IJNS7_ILi1EEESI_SI_EEESC_SE_Li256ELb1ELb1ELb1ELb0EEENS1_36VarlenDynamicPersistentTileSchedulerILi128ELi64ELi256ELi256ELb1ELb1ELb0ELb1ELb1ELb1EEEEEEEEEvNT_6ParamsE,@"STO_CUDA_ENTRY STV_DEFAULT"
_ZN7cutlass13device_kernelIN5flash19enable_sm80_to_sm89INS1_16FlashAttnFwdSm80INS1_25CollectiveMainloopFwdSm80ILi8ELi2ELb0EN4cute5tupleIJNS5_1CILi128EEENS7_ILi64EEENS7_ILi192EEEEEELi192ENS_6half_tEfNS_4arch4Sm80ELb1ELb0ELb0ELb1ELb1ELb0ELb1ELb1EEENS1_21CollectiveEpilogueFwdINS6_IJS8_SA_S9_EEENS6_IJNS7_ILi1EEESI_SI_EEESC_SE_Li256ELb1ELb1ELb1ELb0EEENS1_36VarlenDynamicPersistentTileSchedulerILi128ELi64ELi256ELi256ELb1ELb1ELb0ELb1ELb1ELb1EEEEEEEEEvNT_6ParamsE:
[----:B------:R-:W-:Y:S01]  /*0000*/  LDC R1, c[0x0][0x28] ;  /* 0x00000a00ff017b82 */ /* 0x000fe20000000800 */
[----:B------:R-:W-:Y:S05]  /*0010*/  EXIT ;  /* 0x000000000000794d */ /* 0x000fea0003800000 */
.L_x_16:
        /* <DEDUP_REMOVED lines=14> */
.L_x_34:


//--------------------- .text._ZN7cutlass13device_kernelIN5flash19enable_sm80_to_sm89INS1_16FlashAttnFwdSm80INS1_25CollectiveMainloopFwdSm80ILi8ELi2ELb0EN4cute5tupleIJNS5_1CILi128EEENS7_ILi64EEENS7_ILi192EEEEEELi192ENS_6half_tEfNS_4arch4Sm80ELb1ELb0ELb0ELb1ELb1ELb1ELb1ELb1EEENS1_21CollectiveEpilogueFwdINS6_IJS8_SA_S9_EEENS6_IJNS7_ILi1EEESI_SI_EEESC_SE_Li256ELb1ELb1ELb1ELb0EEENS1_36VarlenDynamicPersistentTileSchedulerILi128ELi64ELi256ELi256ELb1ELb1ELb0ELb1ELb1ELb1EEEEEEEEEvNT_6ParamsE --------------------------
	.section	.text._ZN7cutlass13device_kernelIN5flash19enable_sm80_to_sm89INS1_16FlashAttnFwdSm80INS1_25CollectiveMainloopFwdSm80ILi8ELi2ELb0EN4cute5tupleIJNS5_1CILi128EEENS7_ILi64EEENS7_ILi192EEEEEELi192ENS_6half_tEfNS_4arch4Sm80ELb1ELb0ELb0ELb1ELb1ELb1ELb1ELb1EEENS1_21CollectiveEpilogueFwdINS6_IJS8_SA_S9_EEENS6_IJNS7_ILi1EEESI_SI_EEESC_SE_Li256ELb1ELb1ELb1ELb0EEENS1_36VarlenDynamicPersistentTileSchedulerILi128ELi64ELi256ELi256ELb1ELb1ELb0ELb1ELb1ELb1EEEEEEEEEvNT_6ParamsE,"ax",@progbits
	.align	128
.text._ZN7cutlass13device_kernelIN5flash19enable_sm80_to_sm89INS1_16FlashAttnFwdSm80INS1_25CollectiveMainloopFwdSm80ILi8ELi2ELb0EN4cute5tupleIJNS5_1CILi128EEENS7_ILi64EEENS7_ILi192EEEEEELi192ENS_6half_tEfNS_4arch4Sm80ELb1ELb0ELb0ELb1ELb1ELb1ELb1ELb1EEENS1_21CollectiveEpilogueFwdINS6_IJS8_SA_S9_EEENS6_IJNS7_ILi1EEESI_SI_EEESC_SE_Li256ELb1ELb1ELb1ELb0EEENS1_36VarlenDynamicPersistentTileSchedulerILi128ELi64ELi256ELi256ELb1ELb1ELb0ELb1ELb1ELb1EEEEEEEEEvNT_6ParamsE:
        .type           _ZN7cutlass13device_kernelIN5flash19enable_sm80_to_sm89INS1_16FlashAttnFwdSm80INS1_25CollectiveMainloopFwdSm80ILi8ELi2ELb0EN4cute5tupleIJNS5_1CILi128EEENS7_ILi64EEENS7_ILi192EEEEEELi192ENS_6half_tEfNS_4arch4Sm80ELb1ELb0ELb0ELb1ELb1ELb1ELb1ELb1EEENS1_21CollectiveEpilogueFwdINS6_IJS8_SA_S9_EEENS6_IJNS7_ILi1EEESI_SI_EEESC_SE_Li256ELb1ELb1ELb1ELb0EEENS1_36VarlenDynamicPersistentTileSchedulerILi128ELi64ELi256ELi256ELb1ELb1ELb0ELb1ELb1ELb1EEEEEEEEEvNT_6ParamsE,@function
        .size           _ZN7cutlass13device_kernelIN5flash19enable_sm80_to_sm89INS1_16FlashAttnFwdSm80INS1_25CollectiveMainloopFwdSm80ILi8ELi2ELb0EN4cute5tupleIJNS5_1CILi128EEENS7_ILi64EEENS7_ILi192EEEEEELi192ENS_6half_tEfNS_4arch4Sm80ELb1ELb0ELb0ELb1ELb1ELb1ELb1ELb1EEENS1_21CollectiveEpilogueFwdINS6_IJS8_SA_S9_EEENS6_IJNS7_ILi1EEESI_SI_EEESC_SE_Li256ELb1ELb1ELb1ELb0EEENS1_36VarlenDynamicPersistentTileSchedulerILi128ELi64ELi256ELi256ELb1ELb1ELb0ELb1ELb1ELb1EEEEEEEEEvNT_6ParamsE,(.L_x_35 - _ZN7cutlass13device_kernelIN5flash19enable_sm80_to_sm89INS1_16FlashAttnFwdSm80INS1_25CollectiveMainloopFwdSm80ILi8ELi2ELb0EN4cute5tupleIJNS5_1CILi128EEENS7_ILi64EEENS7_ILi192EEEEEELi192ENS_6half_tEfNS_4arch4Sm80ELb1ELb0ELb0ELb1ELb1ELb1ELb1ELb1EEENS1_21CollectiveEpilogueFwdINS6_IJS8_SA_S9_EEENS6_IJNS7_ILi1EEESI_SI_EEESC_SE_Li256ELb1ELb1ELb1ELb0EEENS1_36VarlenDynamicPersistentTileSchedulerILi128ELi64ELi256ELi256ELb1ELb1ELb0ELb1ELb1ELb1EEEEEEEEEvNT_6ParamsE)
        .other          _ZN7cutlass13device_kernelIN5flash19enable_sm80_to_sm89INS1_16FlashAttnFwdSm80INS1_25CollectiveMainloopFwdSm80ILi8ELi2ELb0EN4cute5tupleIJNS5_1CILi128EEENS7_ILi64EEENS7_ILi192EEEEEELi192ENS_6half_tEfNS_4arch4Sm80ELb1ELb0ELb0ELb1ELb1ELb1ELb1ELb1EEENS1_21CollectiveEpilogueFwdINS6_IJS8_SA_S9_EEENS6_IJNS7_ILi1EEESI_SI_EEESC_SE_Li256ELb1ELb1ELb1ELb0EEENS1_36VarlenDynamicPersistentTileSchedulerILi128ELi64ELi256ELi256ELb1ELb1ELb0ELb1ELb1ELb1EEEEEEEEEvNT_6ParamsE,@"STO_CUDA_ENTRY STV_DEFAULT"
_ZN7cutlass13device_kernelIN5flash19enable_sm80_to_sm89INS1_16FlashAttnFwdSm80INS1_25CollectiveMainloopFwdSm80ILi8ELi2ELb0EN4cute5tupleIJNS5_1CILi128EEENS7_ILi64EEENS7_ILi192EEEEEELi192ENS_6half_tEfNS_4arch4Sm80ELb1ELb0ELb0ELb1ELb1ELb1ELb1ELb1EEENS1_21CollectiveEpilogueFwdINS6_IJS8_SA_S9_EEENS6_IJNS7_ILi1EEESI_SI_EEESC_SE_Li256ELb1ELb1ELb1ELb0EEENS1_36VarlenDynamicPersistentTileSchedulerILi128ELi64ELi256ELi256ELb1ELb1ELb0ELb1ELb1ELb1EEEEEEEEEvNT_6ParamsE:
[----:B------:R-:W-:Y:S01]  /*0000*/  LDC R1, c[0x0][0x28] ;  /* 0x00000a00ff017b82 */ /* 0x000fe20000000800 */
[----:B------:R-:W-:Y:S05]  /*0010*/  EXIT ;  /* 0x000000000000794d */ /* 0x000fea0003800000 */
.L_x_17:
        /* <DEDUP_REMOVED lines=14> */
.L_x_35:


//--------------------- .nv.shared.reserved.0     --------------------------
	.section	.nv.shared.reserved.0,"aw",@nobits
	.weak		__nv_reservedSMEM_offset_0_alias
	.size		__nv_reservedSMEM_offset_0_alias, 0, 0
	.other		__nv_reservedSMEM_offset_0_alias,@"STO_CUDA_RESERVED_SHARED STV_DEFAULT"
__nv_reservedSMEM_offset_0_alias:
	.zero		0


//--------------------- .nv.global                --------------------------
	.section	.nv.global,"aw",@nobits
.nv.global:
	.type		_ZN78_INTERNAL_f5b7be85_42_flash_fwd_hdim192_fp16_paged_split_sm80_cu_cf07d2ef_35524cute1_E,@object
	.size		_ZN78_INTERNAL_f5b7be85_42_flash_fwd_hdim192_fp16_paged_split_sm80_cu_cf07d2ef_35524cute1_E,(_ZN78_INTERNAL_f5b7be85_42_flash_fwd_hdim192_fp16_paged_split_sm80_cu_cf07d2ef_35524cuda3std3__45__cpo6cbeginE - _ZN78_INTERNAL_f5b7be85_42_flash_fwd_hdim192_fp16_paged_split_sm80_cu_cf07d2ef_35524cute1_E)
_ZN78_INTERNAL_f5b7be85_42_flash_fwd_hdim192_fp16_paged_split_sm80_cu_cf07d2ef_35524cute1_E:
	.zero		1
	.type		_ZN78_INTERNAL_f5b7be85_42_flash_fwd_hdim192_fp16_paged_split_sm80_cu_cf07d2ef_35524cuda3std3__45__cpo6cbeginE,@object
	.size		_ZN78_INTERNAL_f5b7be85_42_flash_fwd_hdim192_fp16_paged_split_sm80_cu_cf07d2ef_35524cuda3std3__45__cpo6cbeginE,(_ZN78_INTERNAL_f5b7be85_42_flash_fwd_hdim192_fp16_paged_split_sm80_cu_cf07d2ef_35524cuda3std3__48in_placeE - _ZN78_INTERNAL_f5b7be85_42_flash_fwd_hdim192_fp16_paged_split_sm80_cu_cf07d2ef_35524cuda3std3__45__cpo6cbeginE)
_ZN78_INTERNAL_f5b7be85_42_flash_fwd_hdim192_fp16_paged_split_sm80_cu_cf07d2ef_35524cuda3std3__45__cpo6cbeginE:
	.zero		1
	.type		_ZN78_INTERNAL_f5b7be85_42_flash_fwd_hdim192_fp16_paged_split_sm80_cu_cf07d2ef_35524cuda3std3__48in_placeE,@object
	.size		_ZN78_INTERNAL_f5b7be85_42_flash_fwd_hdim192_fp16_paged_split_sm80_cu_cf07d2ef_35524cuda3std3__48in_placeE,(_ZN78_INTERNAL_f5b7be85_42_flash_fwd_hdim192_fp16_paged_split_sm80_cu_cf07d2ef_35524cuda3std6ranges3__45__cpo9iter_moveE - _ZN78_INTERNAL_f5b7be85_42_flash_fwd_hdim192_fp16_paged_split_sm80_cu_cf07d2ef_35524cuda3std3__48in_placeE)
_ZN78_INTERNAL_f5b7be85_42_flash_fwd_hdim192_fp16_paged_split_sm80_cu_cf07d2ef_35524cuda3std3__48in_placeE:
	.zero		1
	.type		_ZN78_INTERNAL_f5b7be85_42_flash_fwd_hdim192_fp16_paged_split_sm80_cu_cf07d2ef_35524cuda3std6ranges3__45__cpo9iter_moveE,@object
	.size		_ZN78_INTERNAL_f5b7be85_42_flash_fwd_hdim192_fp16_paged_split_sm80_cu_cf07d2ef_35524cuda3std6ranges3__45__cpo9iter_moveE,(_ZN78_INTERNAL_f5b7be85_42_flash_fwd_hdim192_fp16_paged_split_sm80_cu_cf07d2ef_35524cuda3std3__45__cpo5beginE - _ZN78_INTERNAL_f5b7be85_42_flash_fwd_hdim192_fp16_paged_split_sm80_cu_cf07d2ef_35524cuda3std6ranges3__45__cpo9iter_moveE)
_ZN78_INTERNAL_f5b7be85_42_flash_fwd_hdim192_fp16_paged_split_sm80_cu_cf07d2ef_35524cuda3std6ranges3__45__cpo9iter_moveE:
	.zero		1
	.type		_ZN78_INTERNAL_f5b7be85_42_flash_fwd_hdim192_fp16_paged_split_sm80_cu_cf07d2ef_35524cuda3std3__45__cpo5beginE,@object
	.size		_ZN78_INTERNAL_f5b7be85_42_flash_fwd_hdim192_fp16_paged_split_sm80_cu_cf07d2ef_35524cuda3std3__45__cpo5beginE,(_ZN78_INTERNAL_f5b7be85_42_flash_fwd_hdim192_fp16_paged_split_sm80_cu_cf07d2ef_35524cuda3std3__480_GLOBAL__N__f5b7be85_42_flash_fwd_hdim192_fp16_paged_split_sm80_cu_cf07d2ef_35526ignoreE - _ZN78_INTERNAL_f5b7be85_42_flash_fwd_hdim192_fp16_paged_split_sm80_cu_cf07d2ef_35524cuda3std3__45__cpo5beginE)
_ZN78_INTERNAL_f5b7be85_42_flash_fwd_hdim192_fp16_paged_split_sm80_cu_cf07d2ef_35524cuda3std3__45__cpo5beginE:
	.zero		1
	.type		_ZN78_INTERNAL_f5b7be85_42_flash_fwd_hdim192_fp16_paged_split_sm80_cu_cf07d2ef_35524cuda3std3__480_GLOBAL__N__f5b7be85_42_flash_fwd_hdim192_fp16_paged_split_sm80_cu_cf07d2ef_35526ignoreE,@object
	.size		_ZN78_INTERNAL_f5b7be85_42_flash_fwd_hdim192_fp16_paged_split_sm80_cu_cf07d2ef_35524cuda3std3__480_GLOBAL__N__f5b7be85_42_flash_fwd_hdim192_fp16_paged_split_sm80_cu_cf07d2ef_35526ignoreE,(_ZN78_INTERNAL_f5b7be85_42_flash_fwd_hdim192_fp16_paged_split_sm80_cu_cf07d2ef_35524cute7productE - _ZN78_INTERNAL_f5b7be85_42_flash_fwd_hdim192_fp16_paged_split_sm80_cu_cf07d2ef_35524cuda3std3__480_GLOBAL__N__f5b7be85_42_flash_fwd_hdim192_fp16_paged_split_sm80_cu_cf07d2ef_35526ignoreE)
_ZN78_INTERNAL_f5b7be85_42_flash_fwd_hdim192_fp16_paged_split_sm80_cu_cf07d2ef_35524cuda3std3__480_GLOBAL__N__f5b7be85_42_flash_fwd_hdim192_fp16_paged_split_sm80_cu_cf07d2ef_35526ignoreE:
	.zero		1
	.type		_ZN78_INTERNAL_f5b7be85_42_flash_fwd_hdim192_fp16_paged_split_sm80_cu_cf07d2ef_35524cute7productE,@object
	.size		_ZN78_INTERNAL_f5b7be85_42_flash_fwd_hdim192_fp16_paged_split_sm80_cu_cf07d2ef_35524cute7productE,(_ZN78_INTERNAL_f5b7be85_42_flash_fwd_hdim192_fp16_paged_split_sm80_cu_cf07d2ef_35524cuda3std3__45__cpo3endE - _ZN78_INTERNAL_f5b7be85_42_flash_fwd_hdim192_fp16_paged_split_sm80_cu_cf07d2ef_35524cute7productE)
_ZN78_INTERNAL_f5b7be85_42_flash_fwd_hdim192_fp16_paged_split_sm80_cu_cf07d2ef_35524cute7productE:
	.zero		1
	.type		_ZN78_INTERNAL_f5b7be85_42_flash_fwd_hdim192_fp16_paged_split_sm80_cu_cf07d2ef_35524cuda3std3__45__cpo3endE,@object
	.size		_ZN78_INTERNAL_f5b7be85_42_flash_fwd_hdim192_fp16_paged_split_sm80_cu_cf07d2ef_35524cuda3std3__45__cpo3endE,(_ZN78_INTERNAL_f5b7be85_42_flash_fwd_hdim192_fp16_paged_split_sm80_cu_cf07d2ef_35524cuda3std3__419piecewise_constructE - _ZN78_INTERNAL_f5b7be85_42_flash_fwd_hdim192_fp16_paged_split_sm80_cu_cf07d2ef_35524cuda3std3__45__cpo3endE)
_ZN78_INTERNAL_f5b7be85_42_flash_fwd_hdim192_fp16_paged_split_sm80_cu_cf07d2ef_35524cuda3std3__45__cpo3endE:
	.zero		1
	.type		_ZN78_INTERNAL_f5b7be85_42_flash_fwd_hdim192_fp16_paged_split_sm80_cu_cf07d2ef_35524cuda3std3__419piecewise_constructE,@object
	.size		_ZN78_INTERNAL_f5b7be85_42_flash_fwd_hdim192_fp16_paged_split_sm80_cu_cf07d2ef_35524cuda3std3__419piecewise_constructE,(_ZN78_INTERNAL_f5b7be85_42_flash_fwd_hdim192_fp16_paged_split_sm80_cu_cf07d2ef_35524cuda3std3__45__cpo4cendE - _ZN78_INTERNAL_f5b7be85_42_flash_fwd_hdim192_fp16_paged_split_sm80_cu_cf07d2ef_35524cuda3std3__419piecewise_constructE)
_ZN78_INTERNAL_f5b7be85_42_flash_fwd_hdim192_fp16_paged_split_sm80_cu_cf07d2ef_35524cuda3std3__419piecewise_constructE:
	.zero		1
	.type		_ZN78_INTERNAL_f5b7be85_42_flash_fwd_hdim192_fp16_paged_split_sm80_cu_cf07d2ef_35524cuda3std3__45__cpo4cendE,@object
	.size		_ZN78_INTERNAL_f5b7be85_42_flash_fwd_hdim192_fp16_paged_split_sm80_cu_cf07d2ef_35524cuda3std3__45__cpo4cendE,(_ZN78_INTERNAL_f5b7be85_42_flash_fwd_hdim192_fp16_paged_split_sm80_cu_cf07d2ef_35524cuda3std6ranges3__45__cpo4swapE - _ZN78_INTERNAL_f5b7be85_42_flash_fwd_hdim192_fp16_paged_split_sm80_cu_cf07d2ef_35524cuda3std3__45__cpo4cendE)
_ZN78_INTERNAL_f5b7be85_42_flash_fwd_hdim192_fp16_paged_split_sm80_cu_cf07d2ef_35524cuda3std3__45__cpo4cendE:
	.zero		1
	.type		_ZN78_INTERNAL_f5b7be85_42_flash_fwd_hdim192_fp16_paged_split_sm80_cu_cf07d2ef_35524cuda3std6ranges3__45__cpo4swapE,@object
	.size		_ZN78_INTERNAL_f5b7be85_42_flash_fwd_hdim192_fp16_paged_split_sm80_cu_cf07d2ef_35524cuda3std6ranges3__45__cpo4swapE,(.L_7 - _ZN78_INTERNAL_f5b7be85_42_flash_fwd_hdim192_fp16_paged_split_sm80_cu_cf07d2ef_35524cuda3std6ranges3__45__cpo4swapE)
_ZN78_INTERNAL_f5b7be85_42_flash_fwd_hdim192_fp16_paged_split_sm80_cu_cf07d2ef_35524cuda3std6ranges3__45__cpo4swapE:
	.zero		1
.L_7:


//--------------------- .nv.constant0._ZN7cutlass13device_kernelIN5flash19enable_sm80_to_sm89INS1_16FlashAttnFwdSm80INS1_25CollectiveMainloopFwdSm80ILi8ELi1ELb0EN4cute5tupleIJNS5_1CILi128EEENS7_ILi64EEENS7_ILi192EEEEEELi192ENS_6half_tEfNS_4arch4Sm80ELb0ELb0ELb0ELb0ELb1ELb0ELb1ELb1EEENS1_21CollectiveEpilogueFwdINS6_IJS8_SA_S9_EEENS6_IJNS7_ILi1EEESI_SI_EEESC_SE_Li256ELb0ELb1ELb1ELb0EEENS1_19SingleTileSchedulerILb0ELb1ELb1ELi128EEEEEEEEEvNT_6ParamsE --------------------------
	.section	.nv.constant0._ZN7cutlass13device_kernelIN5flash19enable_sm80_to_sm89INS1_16FlashAttnFwdSm80INS1_25CollectiveMainloopFwdSm80ILi8ELi1ELb0EN4cute5tupleIJNS5_1CILi128EEENS7_ILi64EEENS7_ILi192EEEEEELi192ENS_6half_tEfNS_4arch4Sm80ELb0ELb0ELb0ELb0ELb1ELb0ELb1ELb1EEENS1_21CollectiveEpilogueFwdINS6_IJS8_SA_S9_EEENS6_IJNS7_ILi1EEESI_SI_EEESC_SE_Li256ELb0ELb1ELb1ELb0EEENS1_19SingleTileSchedulerILb0ELb1ELb1ELi128EEEEEEEEEvNT_6ParamsE,"a",@progbits
	.sectionflags	@""
	.align	4
.nv.constant0._ZN7cutlass13device_kernelIN5flash19enable_sm80_to_sm89INS1_16FlashAttnFwdSm80INS1_25CollectiveMainloopFwdSm80ILi8ELi1ELb0EN4cute5tupleIJNS5_1CILi128EEENS7_ILi64EEENS7_ILi192EEEEEELi192ENS_6half_tEfNS_4arch4Sm80ELb0ELb0ELb0ELb0ELb1ELb0ELb1ELb1EEENS1_21CollectiveEpilogueFwdINS6_IJS8_SA_S9_EEENS6_IJNS7_ILi1EEESI_SI_EEESC_SE_Li256ELb0ELb1ELb1ELb0EEENS1_19SingleTileSchedulerILb0ELb1ELb1ELi128EEEEEEEEEvNT_6ParamsE:
	.zero		1576


//--------------------- .nv.constant0._ZN7cutlass13device_kernelIN5flash19enable_sm80_to_sm89INS1_16FlashAttnFwdSm80INS1_25CollectiveMainloopFwdSm80ILi8ELi1ELb0EN4cute5tupleIJNS5_1CILi128EEENS7_ILi64EEENS7_ILi192EEEEEELi192ENS_6half_tEfNS_4arch4Sm80ELb0ELb0ELb0ELb1ELb1ELb0ELb1ELb1EEENS1_21CollectiveEpilogueFwdINS6_IJS8_SA_S9_EEENS6_IJNS7_ILi1EEESI_SI_EEESC_SE_Li256ELb1ELb1ELb1ELb0EEENS1_36VarlenDynamicPersistentTileSchedulerILi128ELi64ELi256ELi256ELb1ELb1ELb0ELb0ELb1ELb1EEEEEEEEEvNT_6ParamsE --------------------------
	.section	.nv.constant0._ZN7cutlass13device_kernelIN5flash19enable_sm80_to_sm89INS1_16FlashAttnFwdSm80INS1_25CollectiveMainloopFwdSm80ILi8ELi1ELb0EN4cute5tupleIJNS5_1CILi128EEENS7_ILi64EEENS7_ILi192EEEEEELi192ENS_6half_tEfNS_4arch4Sm80ELb0ELb0ELb0ELb1ELb1ELb0ELb1ELb1EEENS1_21CollectiveEpilogueFwdINS6_IJS8_SA_S9_EEENS6_IJNS7_ILi1EEESI_SI_EEESC_SE_Li256ELb1ELb1ELb1ELb0EEENS1_36VarlenDynamicPersistentTileSchedulerILi128ELi64ELi256ELi256ELb1ELb1ELb0ELb0ELb1ELb1EEEEEEEEEvNT_6ParamsE,"a",@progbits
	.sectionflags	@""
	.align	4
.nv.constant0._ZN7cutlass13device_kernelIN5flash19enable_sm80_to_sm89INS1_16FlashAttnFwdSm80INS1_25CollectiveMainloopFwdSm80ILi8ELi1ELb0EN4cute5tupleIJNS5_1CILi128EEENS7_ILi64EEENS7_ILi192EEEEEELi192ENS_6half_tEfNS_4arch4Sm80ELb0ELb0ELb0ELb1ELb1ELb0ELb1ELb1EEENS1_21CollectiveEpilogueFwdINS6_IJS8_SA_S9_EEENS6_IJNS7_ILi1EEESI_SI_EEESC_SE_Li256ELb1ELb1ELb1ELb0EEENS1_36VarlenDynamicPersistentTileSchedulerILi128ELi64ELi256ELi256ELb1ELb1ELb0ELb0ELb1ELb1EEEEEEEEEvNT_6ParamsE:
	.zero		1608


//--------------------- .nv.constant0._ZN7cutlass13device_kernelIN5flash19enable_sm80_to_sm89INS1_16FlashAttnFwdSm80INS1_25CollectiveMainloopFwdSm80ILi8ELi1ELb0EN4cute5tupleIJNS5_1CILi128EEENS7_ILi64EEENS7_ILi192EEEEEELi192ENS_6half_tEfNS_4arch4Sm80ELb0ELb0ELb0ELb1ELb1ELb1ELb1ELb1EEENS1_21CollectiveEpilogueFwdINS6_IJS8_SA_S9_EEENS6_IJNS7_ILi1EEESI_SI_EEESC_SE_Li256ELb1ELb1ELb1ELb0EEENS1_36VarlenDynamicPersistentTileSchedulerILi128ELi64ELi256ELi256ELb1ELb1ELb0ELb0ELb1ELb1EEEEEEEEEvNT_6ParamsE --------------------------
	.section	.nv.constant0._ZN7cutlass13device_kernelIN5flash19enable_sm80_to_sm89INS1_16FlashAttnFwdSm80INS1_25CollectiveMainloopFwdSm80ILi8ELi1ELb0EN4cute5tupleIJNS5_1CILi128EEENS7_ILi64EEENS7_ILi192EEEEEELi192ENS_6half_tEfNS_4arch4Sm80ELb0ELb0ELb0ELb1ELb1ELb1ELb1ELb1EEENS1_21CollectiveEpilogueFwdINS6_IJS8_SA_S9_EEENS6_IJNS7_ILi1EEESI_SI_EEESC_SE_Li256ELb1ELb1ELb1ELb0EEENS1_36VarlenDynamicPersistentTileSchedulerILi128ELi64ELi256ELi256ELb1ELb1ELb0ELb0ELb1ELb1EEEEEEEEEvNT_6ParamsE,"a",@progbits
	.sectionflags	@""
	.align	4
.nv.constant0._ZN7cutlass13device_kernelIN5flash19enable_sm80_to_sm89INS1_16FlashAttnFwdSm80INS1_25CollectiveMainloopFwdSm80ILi8ELi1ELb0EN4cute5tupleIJNS5_1CILi128EEENS7_ILi64EEENS7_ILi192EEEEEELi192ENS_6half_tEfNS_4arch4Sm80ELb0ELb0ELb0ELb1ELb1ELb1ELb1ELb1EEENS1_21CollectiveEpilogueFwdINS6_IJS8_SA_S9_EEENS6_IJNS7_ILi1EEESI_SI_EEESC_SE_Li256ELb1ELb1ELb1ELb0EEENS1_36VarlenDynamicPersistentTileSchedulerILi128ELi64ELi256ELi256ELb1ELb1ELb0ELb0ELb1ELb1EEEEEEEEEvNT_6ParamsE:
	.zero		1608


//--------------------- .nv.constant0._ZN7cutlass13device_kernelIN5flash19enable_sm80_to_sm89INS1_16FlashAttnFwdSm80INS1_25CollectiveMainloopFwdSm80ILi8ELi1ELb0EN4cute5tupleIJNS5_1CILi128EEENS7_ILi64EEENS7_ILi192EEEEEELi192ENS_6half_tEfNS_4arch4Sm80ELb0ELb1ELb0ELb0ELb1ELb0ELb1ELb1EEENS1_21CollectiveEpilogueFwdINS6_IJS8_SA_S9_EEENS6_IJNS7_ILi1EEESI_SI_EEESC_SE_Li256ELb0ELb1ELb1ELb0EEENS1_19SingleTileSchedulerILb0ELb1ELb1ELi128EEEEEEEEEvNT_6ParamsE --------------------------
	.section	.nv.constant0._ZN7cutlass13device_kernelIN5flash19enable_sm80_to_sm89INS1_16FlashAttnFwdSm80INS1_25CollectiveMainloopFwdSm80ILi8ELi1ELb0EN4cute5tupleIJNS5_1CILi128EEENS7_ILi64EEENS7_ILi192EEEEEELi192ENS_6half_tEfNS_4arch4Sm80ELb0ELb1ELb0ELb0ELb1ELb0ELb1ELb1EEENS1_21CollectiveEpilogueFwdINS6_IJS8_SA_S9_EEENS6_IJNS7_ILi1EEESI_SI_EEESC_SE_Li256ELb0ELb1ELb1ELb0EEENS1_19SingleTileSchedulerILb0ELb1ELb1ELi128EEEEEEEEEvNT_6ParamsE,"a",@progbits
	.sectionflags	@""
	.align	4
.nv.constant0._ZN7cutlass13device_kernelIN5flash19enable_sm80_to_sm89INS1_16FlashAttnFwdSm80INS1_25CollectiveMainloopFwdSm80ILi8ELi1ELb0EN4cute5tupleIJNS5_1CILi128EEENS7_ILi64EEENS7_ILi192EEEEEELi192ENS_6half_tEfNS_4arch4Sm80ELb0ELb1ELb0ELb0ELb1ELb0ELb1ELb1EEENS1_21CollectiveEpilogueFwdINS6_IJS8_SA_S9_EEENS6_IJNS7_ILi1EEESI_SI_EEESC_SE_Li256ELb0ELb1ELb1ELb0EEENS1_19SingleTileSchedulerILb0ELb1ELb1ELi128EEEEEEEEEvNT_6ParamsE:
	.zero		1576


//--------------------- .nv.constant0._ZN7cutlass13device_kernelIN5flash19enable_sm80_to_sm89INS1_16FlashAttnFwdSm80INS1_25CollectiveMainloopFwdSm80ILi8ELi1ELb0EN4cute5tupleIJNS5_1CILi128EEENS7_ILi64EEENS7_ILi192EEEEEELi192ENS_6half_tEfNS_4arch4Sm80ELb0ELb1ELb0ELb1ELb1ELb0ELb1ELb1EEENS1_21CollectiveEpilogueFwdINS6_IJS8_SA_S9_EEENS6_IJNS7_ILi1EEESI_SI_EEESC_SE_Li256ELb1ELb1ELb1ELb0EEENS1_36VarlenDynamicPersistentTileSchedulerILi128ELi64ELi256ELi256ELb1ELb1ELb0ELb1ELb0ELb1EEEEEEEEEvNT_6ParamsE --------------------------
	.section	.nv.constant0._ZN7cutlass13device_kernelIN5flash19enable_sm80_to_sm89INS1_16FlashAttnFwdSm80INS1_25CollectiveMainloopFwdSm80ILi8ELi1ELb0EN4cute5tupleIJNS5_1CILi128EEENS7_ILi64EEENS7_ILi192EEEEEELi192ENS_6half_tEfNS_4arch4Sm80ELb0ELb1ELb0ELb1ELb1ELb0ELb1ELb1EEENS1_21CollectiveEpilogueFwdINS6_IJS8_SA_S9_EEENS6_IJNS7_ILi1EEESI_SI_EEESC_SE_Li256ELb1ELb1ELb1ELb0EEENS1_36VarlenDynamicPersistentTileSchedulerILi128ELi64ELi256ELi256ELb1ELb1ELb0ELb1ELb0ELb1EEEEEEEEEvNT_6ParamsE,"a",@progbits
	.sectionflags	@""
	.align	4
.nv.constant0._ZN7cutlass13device_kernelIN5flash19enable_sm80_to_sm89INS1_16FlashAttnFwdSm80INS1_25CollectiveMainloopFwdSm80ILi8ELi1ELb0EN4cute5tupleIJNS5_1CILi128EEENS7_ILi64EEENS7_ILi192EEEEEELi192ENS_6half_tEfNS_4arch4Sm80ELb0ELb1ELb0ELb1ELb1ELb0ELb1ELb1EEENS1_21CollectiveEpilogueFwdINS6_IJS8_SA_S9_EEENS6_IJNS7_ILi1EEESI_SI_EEESC_SE_Li256ELb1ELb1ELb1ELb0EEENS1_36VarlenDynamicPersistentTileSchedulerILi128ELi64ELi256ELi256ELb1ELb1ELb0ELb1ELb0ELb1EEEEEEEEEvNT_6ParamsE:
	.zero		1608


//--------------------- .nv.constant0._ZN7cutlass13device_kernelIN5flash19enable_sm80_to_sm89INS1_16FlashAttnFwdSm80INS1_25CollectiveMainloopFwdSm80ILi8ELi1ELb0EN4cute5tupleIJNS5_1CILi128EEENS7_ILi64EEENS7_ILi192EEEEEELi192ENS_6half_tEfNS_4arch4Sm80ELb0ELb1ELb0ELb1ELb1ELb1ELb1ELb1EEENS1_21CollectiveEpilogueFwdINS6_IJS8_SA_S9_EEENS6_IJNS7_ILi1EEESI_SI_EEESC_SE_Li256ELb1ELb1ELb1ELb0EEENS1_36VarlenDynamicPersistentTileSchedulerILi128ELi64ELi256ELi256ELb1ELb1ELb0ELb1ELb0ELb1EEEEEEEEEvNT_6ParamsE --------------------------
	.section	.nv.constant0._ZN7cutlass13device_kernelIN5flash19enable_sm80_to_sm89INS1_16FlashAttnFwdSm80INS1_25CollectiveMainloopFwdSm80ILi8ELi1ELb0EN4cute5tupleIJNS5_1CILi128EEENS7_ILi64EEENS7_ILi192EEEEEELi192ENS_6half_tEfNS_4arch4Sm80ELb0ELb1ELb0ELb1ELb1ELb1ELb1ELb1EEENS1_21CollectiveEpilogueFwdINS6_IJS8_SA_S9_EEENS6_IJNS7_ILi1EEESI_SI_EEESC_SE_Li256ELb1ELb1ELb1ELb0EEENS1_36VarlenDynamicPersistentTileSchedulerILi128ELi64ELi256ELi256ELb1ELb1ELb0ELb1ELb0ELb1EEEEEEEEEvNT_6ParamsE,"a",@progbits
	.sectionflags	@""
	.align	4
.nv.constant0._ZN7cutlass13device_kernelIN5flash19enable_sm80_to_sm89INS1_16FlashAttnFwdSm80INS1_25CollectiveMainloopFwdSm80ILi8ELi1ELb0EN4cute5tupleIJNS5_1CILi128EEENS7_ILi64EEENS7_ILi192EEEEEELi192ENS_6half_tEfNS_4arch4Sm80ELb0ELb1ELb0ELb1ELb1ELb1ELb1ELb1EEENS1_21CollectiveEpilogueFwdINS6_IJS8_SA_S9_EEENS6_IJNS7_ILi1EEESI_SI_EEESC_SE_Li256ELb1ELb1ELb1ELb0EEENS1_36VarlenDynamicPersistentTileSchedulerILi128ELi64ELi256ELi256ELb1ELb1ELb0ELb1ELb0ELb1EEEEEEEEEvNT_6ParamsE:
	.zero		1608


//--------------------- .nv.constant0._ZN7cutlass13device_kernelIN5flash19enable_sm80_to_sm89INS1_16FlashAttnFwdSm80INS1_25CollectiveMainloopFwdSm80ILi8ELi1ELb0EN4cute5tupleIJNS5_1CILi128EEENS7_ILi64EEENS7_ILi192EEEEEELi192ENS_6half_tEfNS_4arch4Sm80ELb1ELb0ELb0ELb0ELb1ELb0ELb1ELb1EEENS1_21CollectiveEpilogueFwdINS6_IJS8_SA_S9_EEENS6_IJNS7_ILi1EEESI_SI_EEESC_SE_Li256ELb0ELb1ELb1ELb0EEENS1_30DynamicPersistentTileSchedulerILi256ELi256ELb1ELb1ELb0EEEEEEEEEvNT_6ParamsE --------------------------
	.section	.nv.constant0._ZN7cutlass13device_kernelIN5flash19enable_sm80_to_sm89INS1_16FlashAttnFwdSm80INS1_25CollectiveMainloopFwdSm80ILi8ELi1ELb0EN4cute5tupleIJNS5_1CILi128EEENS7_ILi64EEENS7_ILi192EEEEEELi192ENS_6half_tEfNS_4arch4Sm80ELb1ELb0ELb0ELb0ELb1ELb0ELb1ELb1EEENS1_21CollectiveEpilogueFwdINS6_IJS8_SA_S9_EEENS6_IJNS7_ILi1EEESI_SI_EEESC_SE_Li256ELb0ELb1ELb1ELb0EEENS1_30DynamicPersistentTileSchedulerILi256ELi256ELb1ELb1ELb0EEEEEEEEEvNT_6ParamsE,"a",@progbits
	.sectionflags	@""
	.align	4
.nv.constant0._ZN7cutlass13device_kernelIN5flash19enable_sm80_to_sm89INS1_16FlashAttnFwdSm80INS1_25CollectiveMainloopFwdSm80ILi8ELi1ELb0EN4cute5tupleIJNS5_1CILi128EEENS7_ILi64EEENS7_ILi192EEEEEELi192ENS_6half_tEfNS_4arch4Sm80ELb1ELb0ELb0ELb0ELb1ELb0ELb1ELb1EEENS1_21CollectiveEpilogueFwdINS6_IJS8_SA_S9_EEENS6_IJNS7_ILi1EEESI_SI_EEESC_SE_Li256ELb0ELb1ELb1ELb0EEENS1_30DynamicPersistentTileSchedulerILi256ELi256ELb1ELb1ELb0EEEEEEEEEvNT_6ParamsE:
	.zero		1592


//--------------------- .nv.constant0._ZN7cutlass13device_kernelIN5flash19enable_sm80_to_sm89INS1_16FlashAttnFwdSm80INS1_25CollectiveMainloopFwdSm80ILi8ELi1ELb0EN4cute5tupleIJNS5_1CILi128EEENS7_ILi64EEENS7_ILi192EEEEEELi192ENS_6half_tEfNS_4arch4Sm80ELb1ELb0ELb0ELb1ELb1ELb0ELb1ELb1EEENS1_21CollectiveEpilogueFwdINS6_IJS8_SA_S9_EEENS6_IJNS7_ILi1EEESI_SI_EEESC_SE_Li256ELb1ELb1ELb1ELb0EEENS1_36VarlenDynamicPersistentTileSchedulerILi128ELi64ELi256ELi256ELb1ELb1ELb0ELb1ELb1ELb1EEEEEEEEEvNT_6ParamsE --------------------------
	.section	.nv.constant0._ZN7cutlass13device_kernelIN5flash19enable_sm80_to_sm89INS1_16FlashAttnFwdSm80INS1_25CollectiveMainloopFwdSm80ILi8ELi1ELb0EN4cute5tupleIJNS5_1CILi128EEENS7_ILi64EEENS7_ILi192EEEEEELi192ENS_6half_tEfNS_4arch4Sm80ELb1ELb0ELb0ELb1ELb1ELb0ELb1ELb1EEENS1_21CollectiveEpilogueFwdINS6_IJS8_SA_S9_EEENS6_IJNS7_ILi1EEESI_SI_EEESC_SE_Li256ELb1ELb1ELb1ELb0EEENS1_36VarlenDynamicPersistentTileSchedulerILi128ELi64ELi256ELi256ELb1ELb1ELb0ELb1ELb1ELb1EEEEEEEEEvNT_6ParamsE,"a",@progbits
	.sectionflags	@""
	.align	4
.nv.constant0._ZN7cutlass13device_kernelIN5flash19enable_sm80_to_sm89INS1_16FlashAttnFwdSm80INS1_25CollectiveMainloopFwdSm80ILi8ELi1ELb0EN4cute5tupleIJNS5_1CILi128EEENS7_ILi64EEENS7_ILi192EEEEEELi192ENS_6half_tEfNS_4arch4Sm80ELb1ELb0ELb0ELb1ELb1ELb0ELb1ELb1EEENS1_21CollectiveEpilogueFwdINS6_IJS8_SA_S9_EEENS6_IJNS7_ILi1EEESI_SI_EEESC_SE_Li256ELb1ELb1ELb1ELb0EEENS1_36VarlenDynamicPersistentTileSchedulerILi128ELi64ELi256ELi256ELb1ELb1ELb0ELb1ELb1ELb1EEEEEEEEEvNT_6ParamsE:
	.zero		1608


//--------------------- .nv.constant0._ZN7cutlass13device_kernelIN5flash19enable_sm80_to_sm89INS1_16FlashAttnFwdSm80INS1_25CollectiveMainloopFwdSm80ILi8ELi1ELb0EN4cute5tupleIJNS5_1CILi128EEENS7_ILi64EEENS7_ILi192EEEEEELi192ENS_6half_tEfNS_4arch4Sm80ELb1ELb0ELb0ELb1ELb1ELb1ELb1ELb1EEENS1_21CollectiveEpilogueFwdINS6_IJS8_SA_S9_EEENS6_IJNS7_ILi1EEESI_SI_EEESC_SE_Li256ELb1ELb1ELb1ELb0EEENS1_36VarlenDynamicPersistentTileSchedulerILi128ELi64ELi256ELi256ELb1ELb1ELb0ELb1ELb1ELb1EEEEEEEEEvNT_6ParamsE --------------------------
	.section	.nv.constant0._ZN7cutlass13device_kernelIN5flash19enable_sm80_to_sm89INS1_16FlashAttnFwdSm80INS1_25CollectiveMainloopFwdSm80ILi8ELi1ELb0EN4cute5tupleIJNS5_1CILi128EEENS7_ILi64EEENS7_ILi192EEEEEELi192ENS_6half_tEfNS_4arch4Sm80ELb1ELb0ELb0ELb1ELb1ELb1ELb1ELb1EEENS1_21CollectiveEpilogueFwdINS6_IJS8_SA_S9_EEENS6_IJNS7_ILi1EEESI_SI_EEESC_SE_Li256ELb1ELb1ELb1ELb0EEENS1_36VarlenDynamicPersistentTileSchedulerILi128ELi64ELi256ELi256ELb1ELb1ELb0ELb1ELb1ELb1EEEEEEEEEvNT_6ParamsE,"a",@progbits
	.sectionflags	@""
	.align	4
.nv.constant0._ZN7cutlass13device_kernelIN5flash19enable_sm80_to_sm89INS1_16FlashAttnFwdSm80INS1_25CollectiveMainloopFwdSm80ILi8ELi1ELb0EN4cute5tupleIJNS5_1CILi128EEENS7_ILi64EEENS7_ILi192EEEEEELi192ENS_6half_tEfNS_4arch4Sm80ELb1ELb0ELb0ELb1ELb1ELb1ELb1ELb1EEENS1_21CollectiveEpilogueFwdINS6_IJS8_SA_S9_EEENS6_IJNS7_ILi1EEESI_SI_EEESC_SE_Li256ELb1ELb1ELb1ELb0EEENS1_36VarlenDynamicPersistentTileSchedulerILi128ELi64ELi256ELi256ELb1ELb1ELb0ELb1ELb1ELb1EEEEEEEEEvNT_6ParamsE:
	.zero		1608


//--------------------- .nv.constant0._ZN7cutlass13device_kernelIN5flash19enable_sm80_to_sm89INS1_16FlashAttnFwdSm80INS1_25CollectiveMainloopFwdSm80ILi8ELi2ELb0EN4cute5tupleIJNS5_1CILi128EEENS7_ILi64EEENS7_ILi192EEEEEELi192ENS_6half_tEfNS_4arch4Sm80ELb0ELb0ELb0ELb0ELb1ELb0ELb1ELb1EEENS1_21CollectiveEpilogueFwdINS6_IJS8_SA_S9_EEENS6_IJNS7_ILi1EEESI_SI_EEESC_SE_Li256ELb0ELb1ELb1ELb0EEENS1_19SingleTileSchedulerILb0ELb1ELb1ELi128EEEEEEEEEvNT_6ParamsE --------------------------
	.section	.nv.constant0._ZN7cutlass13device_kernelIN5flash19enable_sm80_to_sm89INS1_16FlashAttnFwdSm80INS1_25CollectiveMainloopFwdSm80ILi8ELi2ELb0EN4cute5tupleIJNS5_1CILi128EEENS7_ILi64EEENS7_ILi192EEEEEELi192ENS_6half_tEfNS_4arch4Sm80ELb0ELb0ELb0ELb0ELb1ELb0ELb1ELb1EEENS1_21CollectiveEpilogueFwdINS6_IJS8_SA_S9_EEENS6_IJNS7_ILi1EEESI_SI_EEESC_SE_Li256ELb0ELb1ELb1ELb0EEENS1_19SingleTileSchedulerILb0ELb1ELb1ELi128EEEEEEEEEvNT_6ParamsE,"a",@progbits
	.sectionflags	@""
	.align	4
.nv.constant0._ZN7cutlass13device_kernelIN5flash19enable_sm80_to_sm89INS1_16FlashAttnFwdSm80INS1_25CollectiveMainloopFwdSm80ILi8ELi2ELb0EN4cute5tupleIJNS5_1CILi128EEENS7_ILi64EEENS7_ILi192EEEEEELi192ENS_6half_tEfNS_4arch4Sm80ELb0ELb0ELb0ELb0ELb1ELb0ELb1ELb1EEENS1_21CollectiveEpilogueFwdINS6_IJS8_SA_S9_EEENS6_IJNS7_ILi1EEESI_SI_EEESC_SE_Li256ELb0ELb1ELb1ELb0EEENS1_19SingleTileSchedulerILb0ELb1ELb1ELi128EEEEEEEEEvNT_6ParamsE:
	.zero		1576


//--------------------- .nv.constant0._ZN7cutlass13device_kernelIN5flash19enable_sm80_to_sm89INS1_16FlashAttnFwdSm80INS1_25CollectiveMainloopFwdSm80ILi8ELi2ELb0EN4cute5tupleIJNS5_1CILi128EEENS7_ILi64EEENS7_ILi192EEEEEELi192ENS_6half_tEfNS_4arch4Sm80ELb0ELb0ELb0ELb1ELb1ELb0ELb1ELb1EEENS1_21CollectiveEpilogueFwdINS6_IJS8_SA_S9_EEENS6_IJNS7_ILi1EEESI_SI_EEESC_SE_Li256ELb1ELb1ELb1ELb0EEENS1_36VarlenDynamicPersistentTileSchedulerILi128ELi64ELi256ELi256ELb1ELb1ELb0ELb0ELb1ELb1EEEEEEEEEvNT_6ParamsE --------------------------
	.section	.nv.constant0._ZN7cutlass13device_kernelIN5flash19enable_sm80_to_sm89INS1_16FlashAttnFwdSm80INS1_25CollectiveMainloopFwdSm80ILi8ELi2ELb0EN4cute5tupleIJNS5_1CILi128EEENS7_ILi64EEENS7_ILi192EEEEEELi192ENS_6half_tEfNS_4arch4Sm80ELb0ELb0ELb0ELb1ELb1ELb0ELb1ELb1EEENS1_21CollectiveEpilogueFwdINS6_IJS8_SA_S9_EEENS6_IJNS7_ILi1EEESI_SI_EEESC_SE_Li256ELb1ELb1ELb1ELb0EEENS1_36VarlenDynamicPersistentTileSchedulerILi128ELi64ELi256ELi256ELb1ELb1ELb0ELb0ELb1ELb1EEEEEEEEEvNT_6ParamsE,"a",@progbits
	.sectionflags	@""
	.align	4
.nv.constant0._ZN7cutlass13device_kernelIN5flash19enable_sm80_to_sm89INS1_16FlashAttnFwdSm80INS1_25CollectiveMainloopFwdSm80ILi8ELi2ELb0EN4cute5tupleIJNS5_1CILi128EEENS7_ILi64EEENS7_ILi192EEEEEELi192ENS_6half_tEfNS_4arch4Sm80ELb0ELb0ELb0ELb1ELb1ELb0ELb1ELb1EEENS1_21CollectiveEpilogueFwdINS6_IJS8_SA_S9_EEENS6_IJNS7_ILi1EEESI_SI_EEESC_SE_Li256ELb1ELb1ELb1ELb0EEENS1_36VarlenDynamicPersistentTileSchedulerILi128ELi64ELi256ELi256ELb1ELb1ELb0ELb0ELb1ELb1EEEEEEEEEvNT_6ParamsE:
	.zero		1608


//--------------------- .nv.constant0._ZN7cutlass13device_kernelIN5flash19enable_sm80_to_sm89INS1_16FlashAttnFwdSm80INS1_25CollectiveMainloopFwdSm80ILi8ELi2ELb0EN4cute5tupleIJNS5_1CILi128EEENS7_ILi64EEENS7_ILi192EEEEEELi192ENS_6half_tEfNS_4arch4Sm80ELb0ELb0ELb0ELb1ELb1ELb1ELb1ELb1EEENS1_21CollectiveEpilogueFwdINS6_IJS8_SA_S9_EEENS6_IJNS7_ILi1EEESI_SI_EEESC_SE_Li256ELb1ELb1ELb1ELb0EEENS1_36VarlenDynamicPersistentTileSchedulerILi128ELi64ELi256ELi256ELb1ELb1ELb0ELb0ELb1ELb1EEEEEEEEEvNT_6ParamsE --------------------------
	.section	.nv.constant0._ZN7cutlass13device_kernelIN5flash19enable_sm80_to_sm89INS1_16FlashAttnFwdSm80INS1_25CollectiveMainloopFwdSm80ILi8ELi2ELb0EN4cute5tupleIJNS5_1CILi128EEENS7_ILi64EEENS7_ILi192EEEEEELi192ENS_6half_tEfNS_4arch4Sm80ELb0ELb0ELb0ELb1ELb1ELb1ELb1ELb1EEENS1_21CollectiveEpilogueFwdINS6_IJS8_SA_S9_EEENS6_IJNS7_ILi1EEESI_SI_EEESC_SE_Li256ELb1ELb1ELb1ELb0EEENS1_36VarlenDynamicPersistentTileSchedulerILi128ELi64ELi256ELi256ELb1ELb1ELb0ELb0ELb1ELb1EEEEEEEEEvNT_6ParamsE,"a",@progbits
	.sectionflags	@""
	.align	4
.nv.constant0._ZN7cutlass13device_kernelIN5flash19enable_sm80_to_sm89INS1_16FlashAttnFwdSm80INS1_25CollectiveMainloopFwdSm80ILi8ELi2ELb0EN4cute5tupleIJNS5_1CILi128EEENS7_ILi64EEENS7_ILi192EEEEEELi192ENS_6half_tEfNS_4arch4Sm80ELb0ELb0ELb0ELb1ELb1ELb1ELb1ELb1EEENS1_21CollectiveEpilogueFwdINS6_IJS8_SA_S9_EEENS6_IJNS7_ILi1EEESI_SI_EEESC_SE_Li256ELb1ELb1ELb1ELb0EEENS1_36VarlenDynamicPersistentTileSchedulerILi128ELi64ELi256ELi256ELb1ELb1ELb0ELb0ELb1ELb1EEEEEEEEEvNT_6ParamsE:
	.zero		1608


//--------------------- .nv.constant0._ZN7cutlass13device_kernelIN5flash19enable_sm80_to_sm89INS1_16FlashAttnFwdSm80INS1_25CollectiveMainloopFwdSm80ILi8ELi2ELb0EN4cute5tupleIJNS5_1CILi128EEENS7_ILi64EEENS7_ILi192EEEEEELi192ENS_6half_tEfNS_4arch4Sm80ELb0ELb1ELb0ELb0ELb1ELb0ELb1ELb1EEENS1_21CollectiveEpilogueFwdINS6_IJS8_SA_S9_EEENS6_IJNS7_ILi1EEESI_SI_EEESC_SE_Li256ELb0ELb1ELb1ELb0EEENS1_19SingleTileSchedulerILb0ELb1ELb1ELi128EEEEEEEEEvNT_6ParamsE --------------------------
	.section	.nv.constant0._ZN7cutlass13device_kernelIN5flash19enable_sm80_to_sm89INS1_16FlashAttnFwdSm80INS1_25CollectiveMainloopFwdSm80ILi8ELi2ELb0EN4cute5tupleIJNS5_1CILi128EEENS7_ILi64EEENS7_ILi192EEEEEELi192ENS_6half_tEfNS_4arch4Sm80ELb0ELb1ELb0ELb0ELb1ELb0ELb1ELb1EEENS1_21CollectiveEpilogueFwdINS6_IJS8_SA_S9_EEENS6_IJNS7_ILi1EEESI_SI_EEESC_SE_Li256ELb0ELb1ELb1ELb0EEENS1_19SingleTileSchedulerILb0ELb1ELb1ELi128EEEEEEEEEvNT_6ParamsE,"a",@progbits
	.sectionflags	@""
	.align	4
.nv.constant0._ZN7cutlass13device_kernelIN5flash19enable_sm80_to_sm89INS1_16FlashAttnFwdSm80INS1_25CollectiveMainloopFwdSm80ILi8ELi2ELb0EN4cute5tupleIJNS5_1CILi128EEENS7_ILi64EEENS7_ILi192EEEEEELi192ENS_6half_tEfNS_4arch4Sm80ELb0ELb1ELb0ELb0ELb1ELb0ELb1ELb1EEENS1_21CollectiveEpilogueFwdINS6_IJS8_SA_S9_EEENS6_IJNS7_ILi1EEESI_SI_EEESC_SE_Li256ELb0ELb1ELb1ELb0EEENS1_19SingleTileSchedulerILb0ELb1ELb1ELi128EEEEEEEEEvNT_6ParamsE:
	.zero		1576


//--------------------- .nv.constant0._ZN7cutlass13device_kernelIN5flash19enable_sm80_to_sm89INS1_16FlashAttnFwdSm80INS1_25CollectiveMainloopFwdSm80ILi8ELi2ELb0EN4cute5tupleIJNS5_1CILi128EEENS7_ILi64EEENS7_ILi192EEEEEELi192ENS_6half_tEfNS_4arch4Sm80ELb0ELb1ELb0ELb1ELb1ELb0ELb1ELb1EEENS1_21CollectiveEpilogueFwdINS6_IJS8_SA_S9_EEENS6_IJNS7_ILi1EEESI_SI_EEESC_SE_Li256ELb1ELb1ELb1ELb0EEENS1_36VarlenDynamicPersistentTileSchedulerILi128ELi64ELi256ELi256ELb1ELb1ELb0ELb1ELb0ELb1EEEEEEEEEvNT_6ParamsE --------------------------
	.section	.nv.constant0._ZN7cutlass13device_kernelIN5flash19enable_sm80_to_sm89INS1_16FlashAttnFwdSm80INS1_25CollectiveMainloopFwdSm80ILi8ELi2ELb0EN4cute5tupleIJNS5_1CILi128EEENS7_ILi64EEENS7_ILi192EEEEEELi192ENS_6half_tEfNS_4arch4Sm80ELb0ELb1ELb0ELb1ELb1ELb0ELb1ELb1EEENS1_21CollectiveEpilogueFwdINS6_IJS8_SA_S9_EEENS6_IJNS7_ILi1EEESI_SI_EEESC_SE_Li256ELb1ELb1ELb1ELb0EEENS1_36VarlenDynamicPersistentTileSchedulerILi128ELi64ELi256ELi256ELb1ELb1ELb0ELb1ELb0ELb1EEEEEEEEEvNT_6ParamsE,"a",@progbits
	.sectionflags	@""
	.align	4
.nv.constant0._ZN7cutlass13device_kernelIN5flash19enable_sm80_to_sm89INS1_16FlashAttnFwdSm80INS1_25CollectiveMainloopFwdSm80ILi8ELi2ELb0EN4cute5tupleIJNS5_1CILi128EEENS7_ILi64EEENS7_ILi192EEEEEELi192ENS_6half_tEfNS_4arch4Sm80ELb0ELb1ELb0ELb1ELb1ELb0ELb1ELb1EEENS1_21CollectiveEpilogueFwdINS6_IJS8_SA_S9_EEENS6_IJNS7_ILi1EEESI_SI_EEESC_SE_Li256ELb1ELb1ELb1ELb0EEENS1_36VarlenDynamicPersistentTileSchedulerILi128ELi64ELi256ELi256ELb1ELb1ELb0ELb1ELb0ELb1EEEEEEEEEvNT_6ParamsE:
	.zero		1608


//--------------------- .nv.constant0._ZN7cutlass13device_kernelIN5flash19enable_sm80_to_sm89INS1_16FlashAttnFwdSm80INS1_25CollectiveMainloopFwdSm80ILi8ELi2ELb0EN4cute5tupleIJNS5_1CILi128EEENS7_ILi64EEENS7_ILi192EEEEEELi192ENS_6half_tEfNS_4arch4Sm80ELb0ELb1ELb0ELb1ELb1ELb1ELb1ELb1EEENS1_21CollectiveEpilogueFwdINS6_IJS8_SA_S9_EEENS6_IJNS7_ILi1EEESI_SI_EEESC_SE_Li256ELb1ELb1ELb1ELb0EEENS1_36VarlenDynamicPersistentTileSchedulerILi128ELi64ELi256ELi256ELb1ELb1ELb0ELb1ELb0ELb1EEEEEEEEEvNT_6ParamsE --------------------------
	.section	.nv.constant0._ZN7cutlass13device_kernelIN5flash19enable_sm80_to_sm89INS1_16FlashAttnFwdSm80INS1_25CollectiveMainloopFwdSm80ILi8ELi2ELb0EN4cute5tupleIJNS5_1CILi128EEENS7_ILi64EEENS7_ILi192EEEEEELi192ENS_6half_tEfNS_4arch4Sm80ELb0ELb1ELb0ELb1ELb1ELb1ELb1ELb1EEENS1_21CollectiveEpilogueFwdINS6_IJS8_SA_S9_EEENS6_IJNS7_ILi1EEESI_SI_EEESC_SE_Li256ELb1ELb1ELb1ELb0EEENS1_36VarlenDynamicPersistentTileSchedulerILi128ELi64ELi256ELi256ELb1ELb1ELb0ELb1ELb0ELb1EEEEEEEEEvNT_6ParamsE,"a",@progbits
	.sectionflags	@""
	.align	4
.nv.constant0._ZN7cutlass13device_kernelIN5flash19enable_sm80_to_sm89INS1_16FlashAttnFwdSm80INS1_25CollectiveMainloopFwdSm80ILi8ELi2ELb0EN4cute5tupleIJNS5_1CILi128EEENS7_ILi64EEENS7_ILi192EEEEEELi192ENS_6half_tEfNS_4arch4Sm80ELb0ELb1ELb0ELb1ELb1ELb1ELb1ELb1EEENS1_21CollectiveEpilogueFwdINS6_IJS8_SA_S9_EEENS6_IJNS7_ILi1EEESI_SI_EEESC_SE_Li256ELb1ELb1ELb1ELb0EEENS1_36VarlenDynamicPersistentTileSchedulerILi128ELi64ELi256ELi256ELb1ELb1ELb0ELb1ELb0ELb1EEEEEEEEEvNT_6ParamsE:
	.zero		1608


//--------------------- .nv.constant0._ZN7cutlass13device_kernelIN5flash19enable_sm80_to_sm89INS1_16FlashAttnFwdSm80INS1_25CollectiveMainloopFwdSm80ILi8ELi2ELb0EN4cute5tupleIJNS5_1CILi128EEENS7_ILi64EEENS7_ILi192EEEEEELi192ENS_6half_tEfNS_4arch4Sm80ELb1ELb0ELb0ELb0ELb1ELb0ELb1ELb1EEENS1_21CollectiveEpilogueFwdINS6_IJS8_SA_S9_EEENS6_IJNS7_ILi1EEESI_SI_EEESC_SE_Li256ELb0ELb1ELb1ELb0EEENS1_30DynamicPersistentTileSchedulerILi256ELi256ELb1ELb1ELb0EEEEEEEEEvNT_6ParamsE --------------------------
	.section	.nv.constant0._ZN7cutlass13device_kernelIN5flash19enable_sm80_to_sm89INS1_16FlashAttnFwdSm80INS1_25CollectiveMainloopFwdSm80ILi8ELi2ELb0EN4cute5tupleIJNS5_1CILi128EEENS7_ILi64EEENS7_ILi192EEEEEELi192ENS_6half_tEfNS_4arch4Sm80ELb1ELb0ELb0ELb0ELb1ELb0ELb1ELb1EEENS1_21CollectiveEpilogueFwdINS6_IJS8_SA_S9_EEENS6_IJNS7_ILi1EEESI_SI_EEESC_SE_Li256ELb0ELb1ELb1ELb0EEENS1_30DynamicPersistentTileSchedulerILi256ELi256ELb1ELb1ELb0EEEEEEEEEvNT_6ParamsE,"a",@progbits
	.sectionflags	@""
	.align	4
.nv.constant0._ZN7cutlass13device_kernelIN5flash19enable_sm80_to_sm89INS1_16FlashAttnFwdSm80INS1_25CollectiveMainloopFwdSm80ILi8ELi2ELb0EN4cute5tupleIJNS5_1CILi128EEENS7_ILi64EEENS7_ILi192EEEEEELi192ENS_6half_tEfNS_4arch4Sm80ELb1ELb0ELb0ELb0ELb1ELb0ELb1ELb1EEENS1_21CollectiveEpilogueFwdINS6_IJS8_SA_S9_EEENS6_IJNS7_ILi1EEESI_SI_EEESC_SE_Li256ELb0ELb1ELb1ELb0EEENS1_30DynamicPersistentTileSchedulerILi256ELi256ELb1ELb1ELb0EEEEEEEEEvNT_6ParamsE:
	.zero		1592


//--------------------- .nv.constant0._ZN7cutlass13device_kernelIN5flash19enable_sm80_to_sm89INS1_16FlashAttnFwdSm80INS1_25CollectiveMainloopFwdSm80ILi8ELi2ELb0EN4cute5tupleIJNS5_1CILi128EEENS7_ILi64EEENS7_ILi192EEEEEELi192ENS_6half_tEfNS_4arch4Sm80ELb1ELb0ELb0ELb1ELb1ELb0ELb1ELb1EEENS1_21CollectiveEpilogueFwdINS6_IJS8_SA_S9_EEENS6_IJNS7_ILi1EEESI_SI_EEESC_SE_Li256ELb1ELb1ELb1ELb0EEENS1_36VarlenDynamicPersistentTileSchedulerILi128ELi64ELi256ELi256ELb1ELb1ELb0ELb1ELb1ELb1EEEEEEEEEvNT_6ParamsE --------------------------
	.section	.nv.constant0._ZN7cutlass13device_kernelIN5flash19enable_sm80_to_sm89INS1_16FlashAttnFwdSm80INS1_25CollectiveMainloopFwdSm80ILi8ELi2ELb0EN4cute5tupleIJNS5_1CILi128EEENS7_ILi64EEENS7_ILi192EEEEEELi192ENS_6half_tEfNS_4arch4Sm80ELb1ELb0ELb0ELb1ELb1ELb0ELb1ELb1EEENS1_21CollectiveEpilogueFwdINS6_IJS8_SA_S9_EEENS6_IJNS7_ILi1EEESI_SI_EEESC_SE_Li256ELb1ELb1ELb1ELb0EEENS1_36VarlenDynamicPersistentTileSchedulerILi128ELi64ELi256ELi256ELb1ELb1ELb0ELb1ELb1ELb1EEEEEEEEEvNT_6ParamsE,"a",@progbits
	.sectionflags	@""
	.align	4
.nv.constant0._ZN7cutlass13device_kernelIN5flash19enable_sm80_to_sm89INS1_16FlashAttnFwdSm80INS1_25CollectiveMainloopFwdSm80ILi8ELi2ELb0EN4cute5tupleIJNS5_1CILi128EEENS7_ILi64EEENS7_ILi192EEEEEELi192ENS_6half_tEfNS_4arch4Sm80ELb1ELb0ELb0ELb1ELb1ELb0ELb1ELb1EEENS1_21CollectiveEpilogueFwdINS6_IJS8_SA_S9_EEENS6_IJNS7_ILi1EEESI_SI_EEESC_SE_Li256ELb1ELb1ELb1ELb0EEENS1_36VarlenDynamicPersistentTileSchedulerILi128ELi64ELi256ELi256ELb1ELb1ELb0ELb1ELb1ELb1EEEEEEEEEvNT_6ParamsE:
	.zero		1608


//--------------------- .nv.constant0._ZN7cutlass13device_kernelIN5flash19enable_sm80_to_sm89INS1_16FlashAttnFwdSm80INS1_25CollectiveMainloopFwdSm80ILi8ELi2ELb0EN4cute5tupleIJNS5_1CILi128EEENS7_ILi64EEENS7_ILi192EEEEEELi192ENS_6half_tEfNS_4arch4Sm80ELb1ELb0ELb0ELb1ELb1ELb1ELb1ELb1EEENS1_21CollectiveEpilogueFwdINS6_IJS8_SA_S9_EEENS6_IJNS7_ILi1EEESI_SI_EEESC_SE_Li256ELb1ELb1ELb1ELb0EEENS1_36VarlenDynamicPersistentTileSchedulerILi128ELi64ELi256ELi256ELb1ELb1ELb0ELb1ELb1ELb1EEEEEEEEEvNT_6ParamsE --------------------------
	.section	.nv.constant0._ZN7cutlass13device_kernelIN5flash19enable_sm80_to_sm89INS1_16FlashAttnFwdSm80INS1_25CollectiveMainloopFwdSm80ILi8ELi2ELb0EN4cute5tupleIJNS5_1CILi128EEENS7_ILi64EEENS7_ILi192EEEEEELi192ENS_6half_tEfNS_4arch4Sm80ELb1ELb0ELb0ELb1ELb1ELb1ELb1ELb1EEENS1_21CollectiveEpilogueFwdINS6_IJS8_SA_S9_EEENS6_IJNS7_ILi1EEESI_SI_EEESC_SE_Li256ELb1ELb1ELb1ELb0EEENS1_36VarlenDynamicPersistentTileSchedulerILi128ELi64ELi256ELi256ELb1ELb1ELb0ELb1ELb1ELb1EEEEEEEEEvNT_6ParamsE,"a",@progbits
	.sectionflags	@""
	.align	4
.nv.constant0._ZN7cutlass13device_kernelIN5flash19enable_sm80_to_sm89INS1_16FlashAttnFwdSm80INS1_25CollectiveMainloopFwdSm80ILi8ELi2ELb0EN4cute5tupleIJNS5_1CILi128EEENS7_ILi64EEENS7_ILi192EEEEEELi192ENS_6half_tEfNS_4arch4Sm80ELb1ELb0ELb0ELb1ELb1ELb1ELb1ELb1EEENS1_21CollectiveEpilogueFwdINS6_IJS8_SA_S9_EEENS6_IJNS7_ILi1EEESI_SI_EEESC_SE_Li256ELb1ELb1ELb1ELb0EEENS1_36VarlenDynamicPersistentTileSchedulerILi128ELi64ELi256ELi256ELb1ELb1ELb0ELb1ELb1ELb1EEEEEEEEEvNT_6ParamsE:
	.zero		1608


//--------------------- SYMBOLS --------------------------

	.type		.nv.reservedSmem.offset0,@object
	.size		.nv.reservedSmem.offset0,0x4
